// auto-generated by cutlass_sweep.gemm — config: {"arch": "sm_90", "cluster_m": 2, "cluster_n": 2, "dtype": "bf16", "stages": 5, "tile_k": 64, "tile_m": 64, "tile_n": 64}
#include "cutlass/cutlass.h"
#include "cutlass/gemm/collective/collective_builder.hpp"
#include "cutlass/gemm/device/gemm_universal_adapter.h"
#include "cutlass/gemm/kernel/gemm_universal.hpp"
#include "cutlass/epilogue/collective/collective_builder.hpp"

using ElemA = cutlass::bfloat16_t;
using ElemB = cutlass::bfloat16_t;
using ElemCD = cutlass::bfloat16_t;
using Acc  = float;
using TileShape    = cute::Shape<cute::_64, cute::_64, cute::_64>;
using ClusterShape = cute::Shape<cute::_2, cute::_2, cute::_1>;

using CollectiveEpilogue = typename cutlass::epilogue::collective::CollectiveBuilder<
    cutlass::arch::Sm90, cutlass::arch::OpClassTensorOp,
    TileShape, ClusterShape,
    cutlass::epilogue::collective::EpilogueTileAuto,
    Acc, Acc,
    ElemCD, cutlass::layout::RowMajor, 128 / cutlass::sizeof_bits<ElemCD>::value,
    ElemCD, cutlass::layout::RowMajor, 128 / cutlass::sizeof_bits<ElemCD>::value,
    cutlass::epilogue::collective::EpilogueScheduleAuto
  >::CollectiveOp;

using CollectiveMainloop = typename cutlass::gemm::collective::CollectiveBuilder<
    cutlass::arch::Sm90, cutlass::arch::OpClassTensorOp,
    ElemA, cutlass::layout::RowMajor, 128 / cutlass::sizeof_bits<ElemA>::value,
    ElemB, cutlass::layout::ColumnMajor, 128 / cutlass::sizeof_bits<ElemB>::value,
    Acc,
    TileShape, ClusterShape,
    cutlass::gemm::collective::StageCount<5>,
    cutlass::gemm::collective::KernelScheduleAuto
  >::CollectiveOp;

using GemmKernel = cutlass::gemm::kernel::GemmUniversal<
    cute::Shape<int,int,int,int>,
    CollectiveMainloop,
    CollectiveEpilogue
>;
using Gemm = cutlass::gemm::device::GemmUniversalAdapter<GemmKernel>;

// Force the device kernel symbol into the cubin without needing a host main.
auto* _anchor = &cutlass::device_kernel<GemmKernel>;


// ===== COMPILED SASS (sm_90a) =====

	.target	sm_90a

	.elftype	@"ET_EXEC"


//--------------------- .note.nv.tkinfo           --------------------------
	.section	.note.nv.tkinfo,"",@"SHT_NOTE"
	.sectionflags	@"SHF_NOTE_NV_TKINFO"
	.tkinfo
        /*0018*/ 	.word	0x00000002
        /*0030*/ 	.string	""
        /*0030*/ 	.string	"ptxas"
        /*0030*/ 	.string	"Cuda compilation tools, release 13.0, V13.0.88"
        /*0030*/ 	.string	"Build cuda_13.0.r13.0/compiler.36424714_0"
        /*0030*/ 	.string	"-arch sm_90a -m 64 "



//--------------------- .note.nv.cuinfo           --------------------------
	.section	.note.nv.cuinfo,"",@"SHT_NOTE"
	.sectionflags	@"SHF_NOTE_NV_CUINFO"
        /*0018*/ 	.short	0x0002
        /*001a*/ 	.short	0x005a
        /*001c*/ 	.short	0x0082
	.zero		2


//--------------------- .nv.info                  --------------------------
	.section	.nv.info,"",@"SHT_CUDA_INFO"
	.align	4


	//----- nvinfo : EIATTR_REGCOUNT
	.align		4
        /*0000*/ 	.byte	0x04, 0x2f
        /*0002*/ 	.short	(.L_15 - .L_14)
	.align		4
.L_14:
        /*0004*/ 	.word	index@(_ZN7cutlass13device_kernelINS_4gemm6kernel13GemmUniversalIN4cute5tupleIJiiiiEEENS1_10collective13CollectiveMmaINS1_34MainloopSm90TmaGmmaWarpSpecializedILi5ENS5_IJNS4_1CILi2EEESB_NSA_ILi1EEEEEENS1_32KernelTmaWarpSpecializedPingpongEEENS5_IJNSA_ILi64EEESG_SG_EEENS_10bfloat16_tENS5_IJlSC_lEEESI_SJ_NS4_8TiledMMAINS4_8MMA_AtomIJNS4_4SM904GMMA27MMA_64x64x16_F32BF16BF16_SSILNSN_5MajorE0ELSP_0ELNSN_7ScaleInE1ELSQ_1EEEEEENS4_6LayoutINS5_IJSC_SC_SC_EEENS5_IJNSA_ILi0EEESV_SV_EEEEENS5_IJNS4_10UnderscoreESY_SY_EEEEENS4_23SM90_TMA_LOAD_MULTICASTENS4_14ComposedLayoutINS4_7SwizzleILi3ELi4ELi3EEENS4_18smem_ptr_flag_bitsILi16EEENST_INS5_IJNSA_ILi8EEESG_EEENS5_IJSG_SC_EEEEEEEvNS4_8identityES11_S1B_vS1C_EENS_8epilogue10collective6detail29Sm90TmaWarpSpecializedAdapterINS1F_15DefaultEpilogueISI_SJ_SJ_NS1E_6thread17LinearCombinationISI_Li1EffLNS1J_9ScaleType4KindE0ELNS_15FloatRoundStyleE2ESI_EENS1_15EpilogueDefaultEEEEEvvEEEEvNT_6ParamsE)
        /*0008*/ 	.word	0x000000a8


	//----- nvinfo : EIATTR_FRAME_SIZE
	.align		4
.L_15:
        /*000c*/ 	.byte	0x04, 0x11
        /*000e*/ 	.short	(.L_17 - .L_16)
	.align		4
.L_16:
        /*0010*/ 	.word	index@(_ZN7cutlass13device_kernelINS_4gemm6kernel13GemmUniversalIN4cute5tupleIJiiiiEEENS1_10collective13CollectiveMmaINS1_34MainloopSm90TmaGmmaWarpSpecializedILi5ENS5_IJNS4_1CILi2EEESB_NSA_ILi1EEEEEENS1_32KernelTmaWarpSpecializedPingpongEEENS5_IJNSA_ILi64EEESG_SG_EEENS_10bfloat16_tENS5_IJlSC_lEEESI_SJ_NS4_8TiledMMAINS4_8MMA_AtomIJNS4_4SM904GMMA27MMA_64x64x16_F32BF16BF16_SSILNSN_5MajorE0ELSP_0ELNSN_7ScaleInE1ELSQ_1EEEEEENS4_6LayoutINS5_IJSC_SC_SC_EEENS5_IJNSA_ILi0EEESV_SV_EEEEENS5_IJNS4_10UnderscoreESY_SY_EEEEENS4_23SM90_TMA_LOAD_MULTICASTENS4_14ComposedLayoutINS4_7SwizzleILi3ELi4ELi3EEENS4_18smem_ptr_flag_bitsILi16EEENST_INS5_IJNSA_ILi8EEESG_EEENS5_IJSG_SC_EEEEEEEvNS4_8identityES11_S1B_vS1C_EENS_8epilogue10collective6detail29Sm90TmaWarpSpecializedAdapterINS1F_15DefaultEpilogueISI_SJ_SJ_NS1E_6thread17LinearCombinationISI_Li1EffLNS1J_9ScaleType4KindE0ELNS_15FloatRoundStyleE2ESI_EENS1_15EpilogueDefaultEEEEEvvEEEEvNT_6ParamsE)
        /*0014*/ 	.word	0x00000008


	//----- nvinfo : EIATTR_MIN_STACK_SIZE
	.align		4
.L_17:
        /*0018*/ 	.byte	0x04, 0x12
        /*001a*/ 	.short	(.L_19 - .L_18)
	.align		4
.L_18:
        /*001c*/ 	.word	index@(_ZN7cutlass13device_kernelINS_4gemm6kernel13GemmUniversalIN4cute5tupleIJiiiiEEENS1_10collective13CollectiveMmaINS1_34MainloopSm90TmaGmmaWarpSpecializedILi5ENS5_IJNS4_1CILi2EEESB_NSA_ILi1EEEEEENS1_32KernelTmaWarpSpecializedPingpongEEENS5_IJNSA_ILi64EEESG_SG_EEENS_10bfloat16_tENS5_IJlSC_lEEESI_SJ_NS4_8TiledMMAINS4_8MMA_AtomIJNS4_4SM904GMMA27MMA_64x64x16_F32BF16BF16_SSILNSN_5MajorE0ELSP_0ELNSN_7ScaleInE1ELSQ_1EEEEEENS4_6LayoutINS5_IJSC_SC_SC_EEENS5_IJNSA_ILi0EEESV_SV_EEEEENS5_IJNS4_10UnderscoreESY_SY_EEEEENS4_23SM90_TMA_LOAD_MULTICASTENS4_14ComposedLayoutINS4_7SwizzleILi3ELi4ELi3EEENS4_18smem_ptr_flag_bitsILi16EEENST_INS5_IJNSA_ILi8EEESG_EEENS5_IJSG_SC_EEEEEEEvNS4_8identityES11_S1B_vS1C_EENS_8epilogue10collective6detail29Sm90TmaWarpSpecializedAdapterINS1F_15DefaultEpilogueISI_SJ_SJ_NS1E_6thread17LinearCombinationISI_Li1EffLNS1J_9ScaleType4KindE0ELNS_15FloatRoundStyleE2ESI_EENS1_15EpilogueDefaultEEEEEvvEEEEvNT_6ParamsE)
        /*0020*/ 	.word	0x00000008
.L_19:


//--------------------- .nv.compat                --------------------------
	.section	.nv.compat,"",@"SHT_CUDA_COMPAT_INFO"
	.align	4
        /*0000*/ 	.byte	0x02, 0x09, 0x01, 0x00, 0x02, 0x02, 0x04, 0x00, 0x02, 0x05, 0x05, 0x00, 0x03, 0x07, 0x01, 0x01
        /*0010*/ 	.byte	0x02, 0x03, 0x01, 0x00, 0x02, 0x06, 0x01, 0x00, 0x04, 0x0b, 0x08, 0x00, 0x00, 0x00, 0x00, 0x00
        /*0020*/ 	.byte	0x00, 0x00, 0x00, 0x00


//--------------------- .nv.info._ZN7cutlass13device_kernelINS_4gemm6kernel13GemmUniversalIN4cute5tupleIJiiiiEEENS1_10collective13CollectiveMmaINS1_34MainloopSm90TmaGmmaWarpSpecializedILi5ENS5_IJNS4_1CILi2EEESB_NSA_ILi1EEEEEENS1_32KernelTmaWarpSpecializedPingpongEEENS5_IJNSA_ILi64EEESG_SG_EEENS_10bfloat16_tENS5_IJlSC_lEEESI_SJ_NS4_8TiledMMAINS4_8MMA_AtomIJNS4_4SM904GMMA27MMA_64x64x16_F32BF16BF16_SSILNSN_5MajorE0ELSP_0ELNSN_7ScaleInE1ELSQ_1EEEEEENS4_6LayoutINS5_IJSC_SC_SC_EEENS5_IJNSA_ILi0EEESV_SV_EEEEENS5_IJNS4_10UnderscoreESY_SY_EEEEENS4_23SM90_TMA_LOAD_MULTICASTENS4_14ComposedLayoutINS4_7SwizzleILi3ELi4ELi3EEENS4_18smem_ptr_flag_bitsILi16EEENST_INS5_IJNSA_ILi8EEESG_EEENS5_IJSG_SC_EEEEEEEvNS4_8identityES11_S1B_vS1C_EENS_8epilogue10collective6detail29Sm90TmaWarpSpecializedAdapterINS1F_15DefaultEpilogueISI_SJ_SJ_NS1E_6thread17LinearCombinationISI_Li1EffLNS1J_9ScaleType4KindE0ELNS_15FloatRoundStyleE2ESI_EENS1_15EpilogueDefaultEEEEEvvEEEEvNT_6ParamsE --------------------------
	.section	.nv.info._ZN7cutlass13device_kernelINS_4gemm6kernel13GemmUniversalIN4cute5tupleIJiiiiEEENS1_10collective13CollectiveMmaINS1_34MainloopSm90TmaGmmaWarpSpecializedILi5ENS5_IJNS4_1CILi2EEESB_NSA_ILi1EEEEEENS1_32KernelTmaWarpSpecializedPingpongEEENS5_IJNSA_ILi64EEESG_SG_EEENS_10bfloat16_tENS5_IJlSC_lEEESI_SJ_NS4_8TiledMMAINS4_8MMA_AtomIJNS4_4SM904GMMA27MMA_64x64x16_F32BF16BF16_SSILNSN_5MajorE0ELSP_0ELNSN_7ScaleInE1ELSQ_1EEEEEENS4_6LayoutINS5_IJSC_SC_SC_EEENS5_IJNSA_ILi0EEESV_SV_EEEEENS5_IJNS4_10UnderscoreESY_SY_EEEEENS4_23SM90_TMA_LOAD_MULTICASTENS4_14ComposedLayoutINS4_7SwizzleILi3ELi4ELi3EEENS4_18smem_ptr_flag_bitsILi16EEENST_INS5_IJNSA_ILi8EEESG_EEENS5_IJSG_SC_EEEEEEEvNS4_8identityES11_S1B_vS1C_EENS_8epilogue10collective6detail29Sm90TmaWarpSpecializedAdapterINS1F_15DefaultEpilogueISI_SJ_SJ_NS1E_6thread17LinearCombinationISI_Li1EffLNS1J_9ScaleType4KindE0ELNS_15FloatRoundStyleE2ESI_EENS1_15EpilogueDefaultEEEEEvvEEEEvNT_6ParamsE,"",@"SHT_CUDA_INFO"
	.sectionflags	@""
	.align	4


	//----- nvinfo : EIATTR_CUDA_API_VERSION
	.align		4
        /*0000*/ 	.byte	0x04, 0x37
        /*0002*/ 	.short	(.L_21 - .L_20)
.L_20:
        /*0004*/ 	.word	0x00000082


	//----- nvinfo : EIATTR_KPARAM_INFO
	.align		4
.L_21:
        /*0008*/ 	.byte	0x04, 0x17
        /*000a*/ 	.short	(.L_23 - .L_22)
.L_22:
        /*000c*/ 	.word	0x00000000
        /*0010*/ 	.short	0x0000
        /*0012*/ 	.short	0x0070
        /*0014*/ 	.byte	0x00, 0xf0, 0x01, 0x10


	//----- nvinfo : EIATTR_SPARSE_MMA_MASK
	.align		4
.L_23:
        /*0018*/ 	.byte	0x03, 0x50
        /*001a*/ 	.short	0x0000


	//----- nvinfo : EIATTR_MAXREG_COUNT
	.align		4
        /*001c*/ 	.byte	0x03, 0x1b
        /*001e*/ 	.short	0x00a8


	//----- nvinfo : EIATTR_NUM_BARRIERS
	.align		4
        /*0020*/ 	.byte	0x02, 0x4c
        /*0022*/ 	.byte	0x01
	.zero		1


	//----- nvinfo : EIATTR_EXTERNS
	.align		4
        /*0024*/ 	.byte	0x04, 0x0f
        /*0026*/ 	.short	(.L_25 - .L_24)


	//   ....[0]....
	.align		4
.L_24:
        /*0028*/ 	.word	index@(__assertfail)


	//----- nvinfo : EIATTR_ANNOTATIONS
	.align		4
.L_25:
        /*002c*/ 	.byte	0x04, 0x55
        /*002e*/ 	.short	(.L_27 - .L_26)


	//   ....[0]....
.L_26:
        /*0030*/ 	.word	0x00000001
        /*0034*/ 	.byte	0xd0, 0x0d, 0x00, 0x00, 0x01, 0x00, 0x00, 0x00, 0xc0, 0x45, 0x00, 0x00, 0x01, 0x00, 0x00, 0x00
        /*0044*/ 	.byte	0x40, 0x53, 0x00, 0x00


	//----- nvinfo : EIATTR_MERCURY_ISA_VERSION
	.align		4
.L_27:
        /*0048*/ 	.byte	0x03, 0x5f
        /*004a*/ 	.short	0x0101


	//----- nvinfo : EIATTR_INT_WARP_WIDE_INSTR_OFFSETS
	.align		4
        /*004c*/ 	.byte	0x04, 0x31
        /*004e*/ 	.short	(.L_29 - .L_28)


	//   ....[0]....
.L_28:
        /*0050*/ 	.word	0x00000550


	//   ....[1]....
        /*0054*/ 	.word	0x00000580


	//   ....[2]....
        /*0058*/ 	.word	0x000005c0


	//   ....[3]....
        /*005c*/ 	.word	0x000006f0


	//   ....[4]....
        /*0060*/ 	.word	0x00000700


	//   ....[5]....
        /*0064*/ 	.word	0x00000710


	//   ....[6]....
        /*0068*/ 	.word	0x000007b0


	//   ....[7]....
        /*006c*/ 	.word	0x000007f0


	//   ....[8]....
        /*0070*/ 	.word	0x00002040


	//----- nvinfo : EIATTR_COOP_GROUP_MASK_REGIDS
	.align		4
.L_29:
        /*0074*/ 	.byte	0x04, 0x29
        /*0076*/ 	.short	(.L_31 - .L_30)


	//   ....[0]....
.L_30:
        /*0078*/ 	.word	0xffffffff


	//   ....[1]....
        /*007c*/ 	.word	0xffffffff


	//   ....[2]....
        /*0080*/ 	.word	0xffffffff


	//   ....[3]....
        /*0084*/ 	.word	0xffffffff


	//   ....[4]....
        /*0088*/ 	.word	0xffffffff


	//   ....[5]....
        /*008c*/ 	.word	0xffffffff


	//   ....[6]....
        /*0090*/ 	.word	0xffffffff


	//----- nvinfo : EIATTR_COOP_GROUP_INSTR_OFFSETS
	.align		4
.L_31:
        /*0094*/ 	.byte	0x04, 0x28
        /*0096*/ 	.short	(.L_33 - .L_32)


	//   ....[0]....
.L_32:
        /*0098*/ 	.word	0x00000070


	//   ....[1]....
        /*009c*/ 	.word	0x00000080


	//   ....[2]....
        /*00a0*/ 	.word	0x00000140


	//   ....[3]....
        /*00a4*/ 	.word	0x00000310


	//   ....[4]....
        /*00a8*/ 	.word	0x00000350


	//   ....[5]....
        /*00ac*/ 	.word	0x00000730


	//   ....[6]....
        /*00b0*/ 	.word	0x00000970


	//----- nvinfo : EIATTR_REG_RECONFIG
	.align		4
.L_33:
        /*00b4*/ 	.byte	0x01, 0x54
	.zero		2


	//----- nvinfo : EIATTR_SYSCALL_OFFSETS
	.align		4
        /*00b8*/ 	.byte	0x04, 0x46
        /*00ba*/ 	.short	(.L_35 - .L_34)


	//   ....[0]....
.L_34:
        /*00bc*/ 	.word	0x00001880


	//----- nvinfo : EIATTR_MBARRIER_INSTR_OFFSETS
	.align		4
.L_35:
        /*00c0*/ 	.byte	0x04, 0x39
        /*00c2*/ 	.short	(.L_37 - .L_36)


	//   ....[0]....
.L_36:
        /*00c4*/ 	.word	0x00000260
        /*00c8*/ 	.word	0x000000ff
        /*00cc*/ 	.word	0x00000000
        /*00d0*/ 	.short	0x0100
        /*00d2*/ 	.byte	0x08
	.zero		1


	//   ....[1]....
        /*00d4*/ 	.word	0x00000270
        /*00d8*/ 	.word	0x000000ff
        /*00dc*/ 	.word	0x00000028
        /*00e0*/ 	.short	0x0100
        /*00e2*/ 	.byte	0x08
	.zero		1


	//   ....[2]....
        /*00e4*/ 	.word	0x00000280
        /*00e8*/ 	.word	0x000000ff
        /*00ec*/ 	.word	0x00000008
        /*00f0*/ 	.short	0x0100
        /*00f2*/ 	.byte	0x08
	.zero		1


	//   ....[3]....
        /*00f4*/ 	.word	0x00000290
        /*00f8*/ 	.word	0x000000ff
        /*00fc*/ 	.word	0x00000030
        /*0100*/ 	.short	0x0100
        /*0102*/ 	.byte	0x08
	.zero		1


	//   ....[4]....
        /*0104*/ 	.word	0x000002a0
        /*0108*/ 	.word	0x000000ff
        /*010c*/ 	.word	0x00000010
        /*0110*/ 	.short	0x0100
        /*0112*/ 	.byte	0x08
	.zero		1


	//   ....[5]....
        /*0114*/ 	.word	0x000002b0
        /*0118*/ 	.word	0x000000ff
        /*011c*/ 	.word	0x00000038
        /*0120*/ 	.short	0x0100
        /*0122*/ 	.byte	0x08
	.zero		1


	//   ....[6]....
        /*0124*/ 	.word	0x000002c0
        /*0128*/ 	.word	0x000000ff
        /*012c*/ 	.word	0x00000018
        /*0130*/ 	.short	0x0100
        /*0132*/ 	.byte	0x08
	.zero		1


	//   ....[7]....
        /*0134*/ 	.word	0x000002d0
        /*0138*/ 	.word	0x000000ff
        /*013c*/ 	.word	0x00000040
        /*0140*/ 	.short	0x0100
        /*0142*/ 	.byte	0x08
	.zero		1


	//   ....[8]....
        /*0144*/ 	.word	0x000002e0
        /*0148*/ 	.word	0x000000ff
        /*014c*/ 	.word	0x00000020
        /*0150*/ 	.short	0x0100
        /*0152*/ 	.byte	0x08
	.zero		1


	//   ....[9]....
        /*0154*/ 	.word	0x000002f0
        /*0158*/ 	.word	0x000000ff
        /*015c*/ 	.word	0x00000048
        /*0160*/ 	.short	0x0100
        /*0162*/ 	.byte	0x08
	.zero		1


	//   ....[10]....
        /*0164*/ 	.word	0x00000820
        /*0168*/ 	.word	0x000000ff
        /*016c*/ 	.word	0x00000080
        /*0170*/ 	.short	0x0100
        /*0172*/ 	.byte	0x08
	.zero		1


	//   ....[11]....
        /*0174*/ 	.word	0x000008b0
        /*0178*/ 	.word	0x000000ff
        /*017c*/ 	.word	0x00000088
        /*0180*/ 	.short	0x0100
        /*0182*/ 	.byte	0x08
	.zero		1


	//   ....[12]....
        /*0184*/ 	.word	0x000008f0
        /*0188*/ 	.word	0x000000ff
        /*018c*/ 	.word	0x00000060
        /*0190*/ 	.short	0x0100
        /*0192*/ 	.byte	0x09
	.zero		1


	//   ....[13]....
        /*0194*/ 	.word	0x00000900
        /*0198*/ 	.word	0x000000ff
        /*019c*/ 	.word	0x00000068
        /*01a0*/ 	.short	0x0100
        /*01a2*/ 	.byte	0x09
	.zero		1


	//   ....[14]....
        /*01a4*/ 	.word	0x00000910
        /*01a8*/ 	.word	0x000000ff
        /*01ac*/ 	.word	0x00000070
        /*01b0*/ 	.short	0x0100
        /*01b2*/ 	.byte	0x09
	.zero		1


	//   ....[15]....
        /*01b4*/ 	.word	0x00000920
        /*01b8*/ 	.word	0x000000ff
        /*01bc*/ 	.word	0x00000078
        /*01c0*/ 	.short	0x0100
        /*01c2*/ 	.byte	0x09
	.zero		1


	//   ....[16]....
        /*01c4*/ 	.word	0x00001760
        /*01c8*/ 	.word	0x0000003f
        /*01cc*/ 	.word	0x00000000
        /*01d0*/ 	.short	0x010a
        /*01d2*/ 	.byte	0x2a
	.zero		1


	//   ....[17]....
        /*01d4*/ 	.word	0x00001900
        /*01d8*/ 	.word	0x00000003
        /*01dc*/ 	.word	0x00000000
        /*01e0*/ 	.short	0x010a
        /*01e2*/ 	.byte	0x3f
	.zero		1


	//   ....[18]....
        /*01e4*/ 	.word	0x00001940
        /*01e8*/ 	.word	0x00000003
        /*01ec*/ 	.word	0x00000000
        /*01f0*/ 	.short	0x010a
        /*01f2*/ 	.byte	0x3f
	.zero		1


	//   ....[19]....
        /*01f4*/ 	.word	0x00001c40
        /*01f8*/ 	.word	0x000000ff
        /*01fc*/ 	.word	0x00000000
        /*0200*/ 	.short	0x010a
        /*0202*/ 	.byte	0x04
	.zero		1


	//   ....[20]....
        /*0204*/ 	.word	0x00001c80
        /*0208*/ 	.word	0x000000ff
        /*020c*/ 	.word	0x00000000
        /*0210*/ 	.short	0x010a
        /*0212*/ 	.byte	0x04
	.zero		1


	//   ....[21]....
        /*0214*/ 	.word	0x00001ee0
        /*0218*/ 	.word	0x00000005
        /*021c*/ 	.word	0x00000000
        /*0220*/ 	.short	0x0101
        /*0222*/ 	.byte	0x3f
	.zero		1


	//   ....[22]....
        /*0224*/ 	.word	0x00001fe0
        /*0228*/ 	.word	0x00000040
        /*022c*/ 	.word	0x00000000
        /*0230*/ 	.short	0x0101
        /*0232*/ 	.byte	0x2f
	.zero		1


	//   ....[23]....
        /*0234*/ 	.word	0x000020e0
        /*0238*/ 	.word	0x00000003
        /*023c*/ 	.word	0x00000000
        /*0240*/ 	.short	0x0101
        /*0242*/ 	.byte	0x3f
	.zero		1


	//   ....[24]....
        /*0244*/ 	.word	0x000021a0
        /*0248*/ 	.word	0x0000003f
        /*024c*/ 	.word	0x00000010
        /*0250*/ 	.short	0x010a
        /*0252*/ 	.byte	0x2a
	.zero		1


	//   ....[25]....
        /*0254*/ 	.word	0x000045e0
        /*0258*/ 	.word	0x00000042
        /*025c*/ 	.word	0x00000000
        /*0260*/ 	.short	0x0101
        /*0262*/ 	.byte	0x2f
	.zero		1


	//   ....[26]....
        /*0264*/ 	.word	0x00005050
        /*0268*/ 	.word	0x0000000a
        /*026c*/ 	.word	0x00000028
        /*0270*/ 	.short	0x010a
        /*0272*/ 	.byte	0x3f
	.zero		1


	//   ....[27]....
        /*0274*/ 	.word	0x00005450
        /*0278*/ 	.word	0x00000005
        /*027c*/ 	.word	0x00000088
        /*0280*/ 	.short	0x0101
        /*0282*/ 	.byte	0x3f
	.zero		1


	//   ....[28]....
        /*0284*/ 	.word	0x00005bd0
        /*0288*/ 	.word	0x00000009
        /*028c*/ 	.word	0x00000000
        /*0290*/ 	.short	0x010a
        /*0292*/ 	.byte	0x3f
	.zero		1


	//   ....[29]....
        /*0294*/ 	.word	0x00005c50
        /*0298*/ 	.word	0x00000008
        /*029c*/ 	.word	0x00000000
        /*02a0*/ 	.short	0x010a
        /*02a2*/ 	.byte	0x3f
	.zero		1


	//   ....[30]....
        /*02a4*/ 	.word	0x00005ce0
        /*02a8*/ 	.word	0x00000009
        /*02ac*/ 	.word	0x00000000
        /*02b0*/ 	.short	0x010a
        /*02b2*/ 	.byte	0x3f
	.zero		1


	//   ....[31]....
        /*02b4*/ 	.word	0x00005d70
        /*02b8*/ 	.word	0x00000006
        /*02bc*/ 	.word	0x00000000
        /*02c0*/ 	.short	0x010a
        /*02c2*/ 	.byte	0x3f
	.zero		1


	//   ....[32]....
        /*02c4*/ 	.word	0x00005e00
        /*02c8*/ 	.word	0x00000003
        /*02cc*/ 	.word	0x00000000
        /*02d0*/ 	.short	0x010a
        /*02d2*/ 	.byte	0x3f
	.zero		1


	//   ....[33]....
        /*02d4*/ 	.word	0x00005e60
        /*02d8*/ 	.word	0x00000041
        /*02dc*/ 	.word	0x00000000
        /*02e0*/ 	.short	0x010a
        /*02e2*/ 	.byte	0x3f
	.zero		1


	//   ....[34]....
        /*02e4*/ 	.word	0x00005eb0
        /*02e8*/ 	.word	0x00000003
        /*02ec*/ 	.word	0x00000000
        /*02f0*/ 	.short	0x010a
        /*02f2*/ 	.byte	0x3f
	.zero		1


	//   ....[35]....
        /*02f4*/ 	.word	0x00005f10
        /*02f8*/ 	.word	0x00000005
        /*02fc*/ 	.word	0x00000000
        /*0300*/ 	.short	0x010a
        /*0302*/ 	.byte	0x3f
	.zero		1


	//   ....[36]....
        /*0304*/ 	.word	0x00005f60
        /*0308*/ 	.word	0x00000041
        /*030c*/ 	.word	0x00000010
        /*0310*/ 	.short	0x010a
        /*0312*/ 	.byte	0x3f
	.zero		1


	//   ....[37]....
        /*0314*/ 	.word	0x00006030
        /*0318*/ 	.word	0x0000000a
        /*031c*/ 	.word	0x00000028
        /*0320*/ 	.short	0x010a
        /*0322*/ 	.byte	0x3f
	.zero		1


	//   ....[38]....
        /*0324*/ 	.word	0x00006100
        /*0328*/ 	.word	0x00000009
        /*032c*/ 	.word	0x00000000
        /*0330*/ 	.short	0x010a
        /*0332*/ 	.byte	0x3f
	.zero		1


	//   ....[39]....
        /*0334*/ 	.word	0x00006150
        /*0338*/ 	.word	0x00000008
        /*033c*/ 	.word	0x00000000
        /*0340*/ 	.short	0x010a
        /*0342*/ 	.byte	0x3f
	.zero		1


	//   ....[40]....
        /*0344*/ 	.word	0x000061a0
        /*0348*/ 	.word	0x00000009
        /*034c*/ 	.word	0x00000000
        /*0350*/ 	.short	0x010a
        /*0352*/ 	.byte	0x3f
	.zero		1


	//   ....[41]....
        /*0354*/ 	.word	0x000061f0
        /*0358*/ 	.word	0x00000006
        /*035c*/ 	.word	0x00000000
        /*0360*/ 	.short	0x010a
        /*0362*/ 	.byte	0x3f
	.zero		1


	//----- nvinfo : EIATTR_NUM_MBARRIERS
	.align		4
.L_37:
        /*0364*/ 	.byte	0x03, 0x38
        /*0366*/ 	.short	0x0010


	//----- nvinfo : EIATTR_EXIT_INSTR_OFFSETS
	.align		4
        /*0368*/ 	.byte	0x04, 0x1c
        /*036a*/ 	.short	(.L_39 - .L_38)


	//   ....[0]....
.L_38:
        /*036c*/ 	.word	0x00001410


	//   ....[1]....
        /*0370*/ 	.word	0x00001470


	//   ....[2]....
        /*0374*/ 	.word	0x00004c70


	//   ....[3]....
        /*0378*/ 	.word	0x00004ca0


	//   ....[4]....
        /*037c*/ 	.word	0x00005e50


	//----- nvinfo : EIATTR_MAX_THREADS
	.align		4
.L_39:
        /*0380*/ 	.byte	0x04, 0x05
        /*0382*/ 	.short	(.L_41 - .L_40)
.L_40:
        /*0384*/ 	.word	0x00000180
        /*0388*/ 	.word	0x00000001
        /*038c*/ 	.word	0x00000001


	//----- nvinfo : EIATTR_CRS_STACK_SIZE
	.align		4
.L_41:
        /*0390*/ 	.byte	0x04, 0x1e
        /*0392*/ 	.short	(.L_43 - .L_42)
.L_42:
        /*0394*/ 	.word	0x00000000


	//----- nvinfo : EIATTR_CBANK_PARAM_SIZE
	.align		4
.L_43:
        /*0398*/ 	.byte	0x03, 0x19
        /*039a*/ 	.short	0x0470


	//----- nvinfo : EIATTR_PARAM_CBANK
	.align		4
        /*039c*/ 	.byte	0x04, 0x0a
        /*039e*/ 	.short	(.L_45 - .L_44)
	.align		4
.L_44:
        /*03a0*/ 	.word	index@(.nv.constant0._ZN7cutlass13device_kernelINS_4gemm6kernel13GemmUniversalIN4cute5tupleIJiiiiEEENS1_10collective13CollectiveMmaINS1_34MainloopSm90TmaGmmaWarpSpecializedILi5ENS5_IJNS4_1CILi2EEESB_NSA_ILi1EEEEEENS1_32KernelTmaWarpSpecializedPingpongEEENS5_IJNSA_ILi64EEESG_SG_EEENS_10bfloat16_tENS5_IJlSC_lEEESI_SJ_NS4_8TiledMMAINS4_8MMA_AtomIJNS4_4SM904GMMA27MMA_64x64x16_F32BF16BF16_SSILNSN_5MajorE0ELSP_0ELNSN_7ScaleInE1ELSQ_1EEEEEENS4_6LayoutINS5_IJSC_SC_SC_EEENS5_IJNSA_ILi0EEESV_SV_EEEEENS5_IJNS4_10UnderscoreESY_SY_EEEEENS4_23SM90_TMA_LOAD_MULTICASTENS4_14ComposedLayoutINS4_7SwizzleILi3ELi4ELi3EEENS4_18smem_ptr_flag_bitsILi16EEENST_INS5_IJNSA_ILi8EEESG_EEENS5_IJSG_SC_EEEEEEEvNS4_8identityES11_S1B_vS1C_EENS_8epilogue10collective6detail29Sm90TmaWarpSpecializedAdapterINS1F_15DefaultEpilogueISI_SJ_SJ_NS1E_6thread17LinearCombinationISI_Li1EffLNS1J_9ScaleType4KindE0ELNS_15FloatRoundStyleE2ESI_EENS1_15EpilogueDefaultEEEEEvvEEEEvNT_6ParamsE)
        /*03a4*/ 	.short	0x0210
        /*03a6*/ 	.short	0x0470


	//----- nvinfo : EIATTR_SW_WAR
	.align		4
.L_45:
        /*03a8*/ 	.byte	0x04, 0x36
        /*03aa*/ 	.short	(.L_47 - .L_46)
.L_46:
        /*03ac*/ 	.word	0x00000008
.L_47:


//--------------------- .nv.callgraph             --------------------------
	.section	.nv.callgraph,"",@"SHT_CUDA_CALLGRAPH"
	.align	4
	.sectionentsize	8
	.align		4
        /*0000*/ 	.word	0x00000000
	.align		4
        /*0004*/ 	.word	0xffffffff
	.align		4
        /*0008*/ 	.word	index@(_ZN7cutlass13device_kernelINS_4gemm6kernel13GemmUniversalIN4cute5tupleIJiiiiEEENS1_10collective13CollectiveMmaINS1_34MainloopSm90TmaGmmaWarpSpecializedILi5ENS5_IJNS4_1CILi2EEESB_NSA_ILi1EEEEEENS1_32KernelTmaWarpSpecializedPingpongEEENS5_IJNSA_ILi64EEESG_SG_EEENS_10bfloat16_tENS5_IJlSC_lEEESI_SJ_NS4_8TiledMMAINS4_8MMA_AtomIJNS4_4SM904GMMA27MMA_64x64x16_F32BF16BF16_SSILNSN_5MajorE0ELSP_0ELNSN_7ScaleInE1ELSQ_1EEEEEENS4_6LayoutINS5_IJSC_SC_SC_EEENS5_IJNSA_ILi0EEESV_SV_EEEEENS5_IJNS4_10UnderscoreESY_SY_EEEEENS4_23SM90_TMA_LOAD_MULTICASTENS4_14ComposedLayoutINS4_7SwizzleILi3ELi4ELi3EEENS4_18smem_ptr_flag_bitsILi16EEENST_INS5_IJNSA_ILi8EEESG_EEENS5_IJSG_SC_EEEEEEEvNS4_8identityES11_S1B_vS1C_EENS_8epilogue10collective6detail29Sm90TmaWarpSpecializedAdapterINS1F_15DefaultEpilogueISI_SJ_SJ_NS1E_6thread17LinearCombinationISI_Li1EffLNS1J_9ScaleType4KindE0ELNS_15FloatRoundStyleE2ESI_EENS1_15EpilogueDefaultEEEEEvvEEEEvNT_6ParamsE)
	.align		4
        /*000c*/ 	.word	index@(__assertfail)
	.align		4
        /*0010*/ 	.word	0x00000000
	.align		4
        /*0014*/ 	.word	0xfffffffe
	.align		4
        /*0018*/ 	.word	0x00000000
	.align		4
        /*001c*/ 	.word	0xfffffffd
	.align		4
        /*0020*/ 	.word	0x00000000
	.align		4
        /*0024*/ 	.word	0xfffffffc


//--------------------- .nv.constant4             --------------------------
	.section	.nv.constant4,"a",@progbits
	.align	8
	.align		8
.nv.constant4:
        /*0000*/ 	.dword	__assertfail
	.align		8
        /*0008*/ 	.dword	__unnamed_1
	.align		8
        /*0010*/ 	.dword	_ZN39_INTERNAL_bc934433_4_k_cu_b48e494a_39404cuda3std3__45__cpo5beginE
	.align		8
        /*0018*/ 	.dword	_ZN39_INTERNAL_bc934433_4_k_cu_b48e494a_39404cuda3std3__45__cpo3endE
	.align		8
        /*0020*/ 	.dword	_ZN39_INTERNAL_bc934433_4_k_cu_b48e494a_39404cuda3std3__45__cpo6cbeginE
	.align		8
        /*0028*/ 	.dword	_ZN39_INTERNAL_bc934433_4_k_cu_b48e494a_39404cuda3std3__45__cpo4cendE
	.align		8
        /*0030*/ 	.dword	_ZN39_INTERNAL_bc934433_4_k_cu_b48e494a_39404cuda3std3__441_GLOBAL__N__bc934433_4_k_cu_b48e494a_39406ignoreE
	.align		8
        /*0038*/ 	.dword	_ZN39_INTERNAL_bc934433_4_k_cu_b48e494a_39404cuda3std3__419piecewise_constructE
	.align		8
        /*0040*/ 	.dword	_ZN39_INTERNAL_bc934433_4_k_cu_b48e494a_39404cuda3std3__48in_placeE
	.align		8
        /*0048*/ 	.dword	_ZN39_INTERNAL_bc934433_4_k_cu_b48e494a_39404cuda3std6ranges3__45__cpo4swapE
	.align		8
        /*0050*/ 	.dword	_ZN39_INTERNAL_bc934433_4_k_cu_b48e494a_39404cuda3std6ranges3__45__cpo9iter_moveE
	.align		8
        /*0058*/ 	.dword	_ZN39_INTERNAL_bc934433_4_k_cu_b48e494a_39404cute7productE
	.align		8
        /*0060*/ 	.dword	_ZN39_INTERNAL_bc934433_4_k_cu_b48e494a_39404cute1_E
	.align		8
        /*0068*/ 	.dword	$str$22
	.align		8
        /*0070*/ 	.dword	$str$23


//--------------------- .text._ZN7cutlass13device_kernelINS_4gemm6kernel13GemmUniversalIN4cute5tupleIJiiiiEEENS1_10collective13CollectiveMmaINS1_34MainloopSm90TmaGmmaWarpSpecializedILi5ENS5_IJNS4_1CILi2EEESB_NSA_ILi1EEEEEENS1_32KernelTmaWarpSpecializedPingpongEEENS5_IJNSA_ILi64EEESG_SG_EEENS_10bfloat16_tENS5_IJlSC_lEEESI_SJ_NS4_8TiledMMAINS4_8MMA_AtomIJNS4_4SM904GMMA27MMA_64x64x16_F32BF16BF16_SSILNSN_5MajorE0ELSP_0ELNSN_7ScaleInE1ELSQ_1EEEEEENS4_6LayoutINS5_IJSC_SC_SC_EEENS5_IJNSA_ILi0EEESV_SV_EEEEENS5_IJNS4_10UnderscoreESY_SY_EEEEENS4_23SM90_TMA_LOAD_MULTICASTENS4_14ComposedLayoutINS4_7SwizzleILi3ELi4ELi3EEENS4_18smem_ptr_flag_bitsILi16EEENST_INS5_IJNSA_ILi8EEESG_EEENS5_IJSG_SC_EEEEEEEvNS4_8identityES11_S1B_vS1C_EENS_8epilogue10collective6detail29Sm90TmaWarpSpecializedAdapterINS1F_15DefaultEpilogueISI_SJ_SJ_NS1E_6thread17LinearCombinationISI_Li1EffLNS1J_9ScaleType4KindE0ELNS_15FloatRoundStyleE2ESI_EENS1_15EpilogueDefaultEEEEEvvEEEEvNT_6ParamsE --------------------------
	.section	.text._ZN7cutlass13device_kernelINS_4gemm6kernel13GemmUniversalIN4cute5tupleIJiiiiEEENS1_10collective13CollectiveMmaINS1_34MainloopSm90TmaGmmaWarpSpecializedILi5ENS5_IJNS4_1CILi2EEESB_NSA_ILi1EEEEEENS1_32KernelTmaWarpSpecializedPingpongEEENS5_IJNSA_ILi64EEESG_SG_EEENS_10bfloat16_tENS5_IJlSC_lEEESI_SJ_NS4_8TiledMMAINS4_8MMA_AtomIJNS4_4SM904GMMA27MMA_64x64x16_F32BF16BF16_SSILNSN_5MajorE0ELSP_0ELNSN_7ScaleInE1ELSQ_1EEEEEENS4_6LayoutINS5_IJSC_SC_SC_EEENS5_IJNSA_ILi0EEESV_SV_EEEEENS5_IJNS4_10UnderscoreESY_SY_EEEEENS4_23SM90_TMA_LOAD_MULTICASTENS4_14ComposedLayoutINS4_7SwizzleILi3ELi4ELi3EEENS4_18smem_ptr_flag_bitsILi16EEENST_INS5_IJNSA_ILi8EEESG_EEENS5_IJSG_SC_EEEEEEEvNS4_8identityES11_S1B_vS1C_EENS_8epilogue10collective6detail29Sm90TmaWarpSpecializedAdapterINS1F_15DefaultEpilogueISI_SJ_SJ_NS1E_6thread17LinearCombinationISI_Li1EffLNS1J_9ScaleType4KindE0ELNS_15FloatRoundStyleE2ESI_EENS1_15EpilogueDefaultEEEEEvvEEEEvNT_6ParamsE,"ax",@progbits
	.align	128
.text._ZN7cutlass13device_kernelINS_4gemm6kernel13GemmUniversalIN4cute5tupleIJiiiiEEENS1_10collective13CollectiveMmaINS1_34MainloopSm90TmaGmmaWarpSpecializedILi5ENS5_IJNS4_1CILi2EEESB_NSA_ILi1EEEEEENS1_32KernelTmaWarpSpecializedPingpongEEENS5_IJNSA_ILi64EEESG_SG_EEENS_10bfloat16_tENS5_IJlSC_lEEESI_SJ_NS4_8TiledMMAINS4_8MMA_AtomIJNS4_4SM904GMMA27MMA_64x64x16_F32BF16BF16_SSILNSN_5MajorE0ELSP_0ELNSN_7ScaleInE1ELSQ_1EEEEEENS4_6LayoutINS5_IJSC_SC_SC_EEENS5_IJNSA_ILi0EEESV_SV_EEEEENS5_IJNS4_10UnderscoreESY_SY_EEEEENS4_23SM90_TMA_LOAD_MULTICASTENS4_14ComposedLayoutINS4_7SwizzleILi3ELi4ELi3EEENS4_18smem_ptr_flag_bitsILi16EEENST_INS5_IJNSA_ILi8EEESG_EEENS5_IJSG_SC_EEEEEEEvNS4_8identityES11_S1B_vS1C_EENS_8epilogue10collective6detail29Sm90TmaWarpSpecializedAdapterINS1F_15DefaultEpilogueISI_SJ_SJ_NS1E_6thread17LinearCombinationISI_Li1EffLNS1J_9ScaleType4KindE0ELNS_15FloatRoundStyleE2ESI_EENS1_15EpilogueDefaultEEEEEvvEEEEvNT_6ParamsE:
        .type           _ZN7cutlass13device_kernelINS_4gemm6kernel13GemmUniversalIN4cute5tupleIJiiiiEEENS1_10collective13CollectiveMmaINS1_34MainloopSm90TmaGmmaWarpSpecializedILi5ENS5_IJNS4_1CILi2EEESB_NSA_ILi1EEEEEENS1_32KernelTmaWarpSpecializedPingpongEEENS5_IJNSA_ILi64EEESG_SG_EEENS_10bfloat16_tENS5_IJlSC_lEEESI_SJ_NS4_8TiledMMAINS4_8MMA_AtomIJNS4_4SM904GMMA27MMA_64x64x16_F32BF16BF16_SSILNSN_5MajorE0ELSP_0ELNSN_7ScaleInE1ELSQ_1EEEEEENS4_6LayoutINS5_IJSC_SC_SC_EEENS5_IJNSA_ILi0EEESV_SV_EEEEENS5_IJNS4_10UnderscoreESY_SY_EEEEENS4_23SM90_TMA_LOAD_MULTICASTENS4_14ComposedLayoutINS4_7SwizzleILi3ELi4ELi3EEENS4_18smem_ptr_flag_bitsILi16EEENST_INS5_IJNSA_ILi8EEESG_EEENS5_IJSG_SC_EEEEEEEvNS4_8identityES11_S1B_vS1C_EENS_8epilogue10collective6detail29Sm90TmaWarpSpecializedAdapterINS1F_15DefaultEpilogueISI_SJ_SJ_NS1E_6thread17LinearCombinationISI_Li1EffLNS1J_9ScaleType4KindE0ELNS_15FloatRoundStyleE2ESI_EENS1_15EpilogueDefaultEEEEEvvEEEEvNT_6ParamsE,@function
        .size           _ZN7cutlass13device_kernelINS_4gemm6kernel13GemmUniversalIN4cute5tupleIJiiiiEEENS1_10collective13CollectiveMmaINS1_34MainloopSm90TmaGmmaWarpSpecializedILi5ENS5_IJNS4_1CILi2EEESB_NSA_ILi1EEEEEENS1_32KernelTmaWarpSpecializedPingpongEEENS5_IJNSA_ILi64EEESG_SG_EEENS_10bfloat16_tENS5_IJlSC_lEEESI_SJ_NS4_8TiledMMAINS4_8MMA_AtomIJNS4_4SM904GMMA27MMA_64x64x16_F32BF16BF16_SSILNSN_5MajorE0ELSP_0ELNSN_7ScaleInE1ELSQ_1EEEEEENS4_6LayoutINS5_IJSC_SC_SC_EEENS5_IJNSA_ILi0EEESV_SV_EEEEENS5_IJNS4_10UnderscoreESY_SY_EEEEENS4_23SM90_TMA_LOAD_MULTICASTENS4_14ComposedLayoutINS4_7SwizzleILi3ELi4ELi3EEENS4_18smem_ptr_flag_bitsILi16EEENST_INS5_IJNSA_ILi8EEESG_EEENS5_IJSG_SC_EEEEEEEvNS4_8identityES11_S1B_vS1C_EENS_8epilogue10collective6detail29Sm90TmaWarpSpecializedAdapterINS1F_15DefaultEpilogueISI_SJ_SJ_NS1E_6thread17LinearCombinationISI_Li1EffLNS1J_9ScaleType4KindE0ELNS_15FloatRoundStyleE2ESI_EENS1_15EpilogueDefaultEEEEEvvEEEEvNT_6ParamsE,(.L_x_139 - _ZN7cutlass13device_kernelINS_4gemm6kernel13GemmUniversalIN4cute5tupleIJiiiiEEENS1_10collective13CollectiveMmaINS1_34MainloopSm90TmaGmmaWarpSpecializedILi5ENS5_IJNS4_1CILi2EEESB_NSA_ILi1EEEEEENS1_32KernelTmaWarpSpecializedPingpongEEENS5_IJNSA_ILi64EEESG_SG_EEENS_10bfloat16_tENS5_IJlSC_lEEESI_SJ_NS4_8TiledMMAINS4_8MMA_AtomIJNS4_4SM904GMMA27MMA_64x64x16_F32BF16BF16_SSILNSN_5MajorE0ELSP_0ELNSN_7ScaleInE1ELSQ_1EEEEEENS4_6LayoutINS5_IJSC_SC_SC_EEENS5_IJNSA_ILi0EEESV_SV_EEEEENS5_IJNS4_10UnderscoreESY_SY_EEEEENS4_23SM90_TMA_LOAD_MULTICASTENS4_14ComposedLayoutINS4_7SwizzleILi3ELi4ELi3EEENS4_18smem_ptr_flag_bitsILi16EEENST_INS5_IJNSA_ILi8EEESG_EEENS5_IJSG_SC_EEEEEEEvNS4_8identityES11_S1B_vS1C_EENS_8epilogue10collective6detail29Sm90TmaWarpSpecializedAdapterINS1F_15DefaultEpilogueISI_SJ_SJ_NS1E_6thread17LinearCombinationISI_Li1EffLNS1J_9ScaleType4KindE0ELNS_15FloatRoundStyleE2ESI_EENS1_15EpilogueDefaultEEEEEvvEEEEvNT_6ParamsE)
        .other          _ZN7cutlass13device_kernelINS_4gemm6kernel13GemmUniversalIN4cute5tupleIJiiiiEEENS1_10collective13CollectiveMmaINS1_34MainloopSm90TmaGmmaWarpSpecializedILi5ENS5_IJNS4_1CILi2EEESB_NSA_ILi1EEEEEENS1_32KernelTmaWarpSpecializedPingpongEEENS5_IJNSA_ILi64EEESG_SG_EEENS_10bfloat16_tENS5_IJlSC_lEEESI_SJ_NS4_8TiledMMAINS4_8MMA_AtomIJNS4_4SM904GMMA27MMA_64x64x16_F32BF16BF16_SSILNSN_5MajorE0ELSP_0ELNSN_7ScaleInE1ELSQ_1EEEEEENS4_6LayoutINS5_IJSC_SC_SC_EEENS5_IJNSA_ILi0EEESV_SV_EEEEENS5_IJNS4_10UnderscoreESY_SY_EEEEENS4_23SM90_TMA_LOAD_MULTICASTENS4_14ComposedLayoutINS4_7SwizzleILi3ELi4ELi3EEENS4_18smem_ptr_flag_bitsILi16EEENST_INS5_IJNSA_ILi8EEESG_EEENS5_IJSG_SC_EEEEEEEvNS4_8identityES11_S1B_vS1C_EENS_8epilogue10collective6detail29Sm90TmaWarpSpecializedAdapterINS1F_15DefaultEpilogueISI_SJ_SJ_NS1E_6thread17LinearCombinationISI_Li1EffLNS1J_9ScaleType4KindE0ELNS_15FloatRoundStyleE2ESI_EENS1_15EpilogueDefaultEEEEEvvEEEEvNT_6ParamsE,@"STO_CUDA_ENTRY STV_DEFAULT"
_ZN7cutlass13device_kernelINS_4gemm6kernel13GemmUniversalIN4cute5tupleIJiiiiEEENS1_10collective13CollectiveMmaINS1_34MainloopSm90TmaGmmaWarpSpecializedILi5ENS5_IJNS4_1CILi2EEESB_NSA_ILi1EEEEEENS1_32KernelTmaWarpSpecializedPingpongEEENS5_IJNSA_ILi64EEESG_SG_EEENS_10bfloat16_tENS5_IJlSC_lEEESI_SJ_NS4_8TiledMMAINS4_8MMA_AtomIJNS4_4SM904GMMA27MMA_64x64x16_F32BF16BF16_SSILNSN_5MajorE0ELSP_0ELNSN_7ScaleInE1ELSQ_1EEEEEENS4_6LayoutINS5_IJSC_SC_SC_EEENS5_IJNSA_ILi0EEESV_SV_EEEEENS5_IJNS4_10UnderscoreESY_SY_EEEEENS4_23SM90_TMA_LOAD_MULTICASTENS4_14ComposedLayoutINS4_7SwizzleILi3ELi4ELi3EEENS4_18smem_ptr_flag_bitsILi16EEENST_INS5_IJNSA_ILi8EEESG_EEENS5_IJSG_SC_EEEEEEEvNS4_8identityES11_S1B_vS1C_EENS_8epilogue10collective6detail29Sm90TmaWarpSpecializedAdapterINS1F_15DefaultEpilogueISI_SJ_SJ_NS1E_6thread17LinearCombinationISI_Li1EffLNS1J_9ScaleType4KindE0ELNS_15FloatRoundStyleE2ESI_EENS1_15EpilogueDefaultEEEEEvvEEEEvNT_6ParamsE:
[----:B------:R-:W0:Y:S02]  /*0000*/  LDC R1, c[0x0][0x28] ;  /* 0x00000a00ff017b82 */ /* 0x000e240000000800 */
[----:B0-----:R-:W-:Y:S01]  /*0010*/  VIADD R1, R1, 0xfffffff8 ;  /* 0xfffffff801017836 */ /* 0x001fe20000000000 */
[----:B------:R-:W0:Y:S01]  /*0020*/  S2R R4, SR_TID.X ;  /* 0x0000000000047919 */ /* 0x000e220000002100 */
[----:B------:R-:W-:Y:S01]  /*0030*/  ELECT P0, URZ, PT ;  /* 0x00000000003f782f */ /* 0x000fe20003800000 */
[----:B------:R-:W-:Y:S01]  /*0040*/  BSSY B0, `(.L_x_0) ;  /* 0x000000f000007945 */ /* 0x000fe20003800000 */
[--C-:B0-----:R-:W-:Y:S02]  /*0050*/  SHF.R.U32.HI R2, RZ, 0x5, R4.reuse ;  /* 0x00000005ff027819 */ /* 0x101fe40000011604 */
[----:B------:R-:W-:-:S03]  /*0060*/  SHF.R.U32.HI R7, RZ, 0x7, R4 ;  /* 0x00000007ff077819 */ /* 0x000fc60000011604 */
[----:B------:R-:W0:Y:S04]  /*0070*/  SHFL.IDX PT, R5, R2, RZ, 0x1f ;  /* 0x00001fff02057589 */ /* 0x000e2800000e0000 */
[----:B------:R1:W2:Y:S01]  /*0080*/  SHFL.IDX PT, R10, R7, RZ, 0x1f ;  /* 0x00001fff070a7589 */ /* 0x0002a200000e0000 */
[----:B0-----:R-:W-:-:S13]  /*0090*/  ISETP.NE.OR P0, PT, R5, RZ, !P0 ;  /* 0x000000ff0500720c */ /* 0x001fda0004705670 */
[----:B-12---:R-:W-:Y:S05]  /*00a0*/  @P0 BRA `(.L_x_1) ;  /* 0x0000000000200947 */ /* 0x006fea0003800000 */
[----:B------:R-:W-:Y:S02]  /*00b0*/  ULDC.64 UR4, c[0x0][0x198] ;  /* 0x0000660000047ab9 */ /* 0x000fe40000000a00 */
[----:B------:R-:W-:Y:S02]  /*00c0*/  UIADD3 UR6, UP0, UR4, 0xf0, URZ ;  /* 0x000000f004067890 */ /* 0x000fe4000ff1e03f */
[----:B------:R-:W-:Y:S02]  /*00d0*/  UIADD3 UR4, UP1, UR4, 0x1f0, URZ ;  /* 0x000001f004047890 */ /* 0x000fe4000ff3e03f */
[----:B------:R-:W-:Y:S02]  /*00e0*/  UIADD3.X UR7, URZ, UR5, URZ, UP0, !UPT ;  /* 0x000000053f077290 */ /* 0x000fe400087fe43f */
[----:B------:R-:W-:-:S07]  /*00f0*/  UIADD3.X UR5, URZ, UR5, URZ, UP1, !UPT ;  /* 0x000000053f057290 */ /* 0x000fce0008ffe43f */
[----:B------:R0:W-:Y:S02]  /*0100*/  UTMACCTL.PF [UR6] ;  /* 0x00000000060079b9 */ /* 0x0001e40008040000 */
[----:B------:R0:W-:Y:S02]  /*0110*/  UTMACCTL.PF [UR4] ;  /* 0x00000000040079b9 */ /* 0x0001e40008040000 */
[----:B0-----:R-:W-:Y:S01]  /*0120*/  NOP ;  /* 0x0000000000007918 */ /* 0x001fe20000000000 */
.L_x_1:
[----:B------:R-:W-:Y:S05]  /*0130*/  BSYNC B0 ;  /* 0x0000000000007941 */ /* 0x000fea0003800000 */
.L_x_0:
[----:B------:R-:W0:Y:S01]  /*0140*/  SHFL.IDX PT, R8, R2, RZ, 0x1f ;  /* 0x00001fff02087589 */ /* 0x000e2200000e0000 */
[----:B------:R-:W-:-:S04]  /*0150*/  SHF.R.S32.HI R3, RZ, 0x1f, R4 ;  /* 0x0000001fff037819 */ /* 0x000fc80000011404 */
[----:B------:R-:W-:Y:S02]  /*0160*/  LEA.HI R3, R3, R4, RZ, 0x7 ;  /* 0x0000000403037211 */ /* 0x000fe400078f38ff */
[----:B0-----:R-:W-:-:S13]  /*0170*/  ISETP.NE.AND P0, PT, R8, RZ, PT ;  /* 0x000000ff0800720c */ /* 0x001fda0003f05270 */
[----:B------:R-:W-:Y:S05]  /*0180*/  @P0 BRA `(.L_x_2) ;  /* 0x0000000000600947 */ /* 0x000fea0003800000 */
[----:B------:R-:W0:Y:S01]  /*0190*/  S2UR UR8, SR_CgaCtaId ;  /* 0x00000000000879c3 */ /* 0x000e220000008800 */
[----:B------:R-:W-:Y:S01]  /*01a0*/  UMOV UR4, 0x400 ;  /* 0x0000040000047882 */ /* 0x000fe20000000000 */
[----:B------:R-:W-:Y:S01]  /*01b0*/  UMOV UR5, 0x1 ;  /* 0x0000000100057882 */ /* 0x000fe20000000000 */
[----:B------:R-:W-:Y:S01]  /*01c0*/  UMOV UR6, 0x3 ;  /* 0x0000000300067882 */ /* 0x000fe20000000000 */
[----:B------:R-:W-:Y:S01]  /*01d0*/  ELECT P0, URZ, PT ;  /* 0x00000000003f782f */ /* 0x000fe20003800000 */
[----:B------:R-:W-:-:S04]  /*01e0*/  UIADD3 UR6, -UR6, 0x100000, URZ ;  /* 0x0010000006067890 */ /* 0x000fc8000fffe13f */
[----:B------:R-:W-:Y:S02]  /*01f0*/  USHF.L.U32 UR7, UR6, 0xb, URZ ;  /* 0x0000000b06077899 */ /* 0x000fe4000800063f */
[----:B------:R-:W-:Y:S02]  /*0200*/  USHF.L.U32 UR6, UR6, 0x1, URZ ;  /* 0x0000000106067899 */ /* 0x000fe4000800063f */
[----:B0-----:R-:W-:Y:S02]  /*0210*/  ULEA UR8, UR8, UR4, 0x18 ;  /* 0x0000000408087291 */ /* 0x001fe4000f8ec03f */
[----:B------:R-:W-:-:S04]  /*0220*/  UIADD3 UR4, -UR5, 0x100000, URZ ;  /* 0x0010000005047890 */ /* 0x000fc8000fffe13f */
[----:B------:R-:W-:Y:S02]  /*0230*/  USHF.L.U32 UR5, UR4, 0xb, URZ ;  /* 0x0000000b04057899 */ /* 0x000fe4000800063f */
[----:B------:R-:W-:Y:S01]  /*0240*/  USHF.L.U32 UR4, UR4, 0x1, URZ ;  /* 0x0000000104047899 */ /* 0x000fe2000800063f */
[----:B------:R-:W0:Y:S11]  /*0250*/  FENCE.VIEW.ASYNC.S ;  /* 0x00000000000073c6 */ /* 0x000e360000000000 */
[----:B0-----:R0:W1:Y:S01]  /*0260*/  SYNCS.EXCH.64 URZ, [UR8], UR4 ;  /* 0x00000004083f75b2 */ /* 0x0010620008000100 */
[----:B------:R0:W2:Y:S01]  /*0270*/  SYNCS.EXCH.64 URZ, [UR8+0x28], UR6 ;  /* 0x00002806083f75b2 */ /* 0x0000a20008000100 */
[----:B------:R0:W3:Y:S01]  /*0280*/  SYNCS.EXCH.64 URZ, [UR8+0x8], UR4 ;  /* 0x00000804083f75b2 */ /* 0x0000e20008000100 */
[----:B------:R0:W4:Y:S01]  /*0290*/  SYNCS.EXCH.64 URZ, [UR8+0x30], UR6 ;  /* 0x00003006083f75b2 */ /* 0x0001220008000100 */
[----:B------:R0:W0:Y:S01]  /*02a0*/  SYNCS.EXCH.64 URZ, [UR8+0x10], UR4 ;  /* 0x00001004083f75b2 */ /* 0x0000220008000100 */
[----:B------:R0:W0:Y:S01]  /*02b0*/  SYNCS.EXCH.64 URZ, [UR8+0x38], UR6 ;  /* 0x00003806083f75b2 */ /* 0x0000220008000100 */
[----:B------:R0:W0:Y:S01]  /*02c0*/  SYNCS.EXCH.64 URZ, [UR8+0x18], UR4 ;  /* 0x00001804083f75b2 */ /* 0x0000220008000100 */
[----:B------:R0:W0:Y:S01]  /*02d0*/  SYNCS.EXCH.64 URZ, [UR8+0x40], UR6 ;  /* 0x00004006083f75b2 */ /* 0x0000220008000100 */
[----:B------:R0:W0:Y:S01]  /*02e0*/  SYNCS.EXCH.64 URZ, [UR8+0x20], UR4 ;  /* 0x00002004083f75b2 */ /* 0x0000220008000100 */
[----:B------:R0:W0:Y:S01]  /*02f0*/  SYNCS.EXCH.64 URZ, [UR8+0x48], UR6 ;  /* 0x00004806083f75b2 */ /* 0x0000220008000100 */
[----:B------:R-:W-:Y:S01]  /*0300*/  NOP ;  /* 0x0000000000007918 */ /* 0x000fe20000000000 */
.L_x_2:
[----:B------:R-:W5:Y:S01]  /*0310*/  SHFL.IDX PT, R13, R2, RZ, 0x1f ;  /* 0x00001fff020d7589 */ /* 0x000f6200000e0000 */
[----:B------:R-:W1:Y:S01]  /*0320*/  S2UR UR12, SR_CTAID.X ;  /* 0x00000000000c79c3 */ /* 0x000e620000002500 */
[----:B------:R-:W-:Y:S02]  /*0330*/  LOP3.LUT R3, R3, 0xffffff80, RZ, 0xc0, !PT ;  /* 0xffffff8003037812 */ /* 0x000fe400078ec0ff */
[----:B------:R-:W-:Y:S01]  /*0340*/  ELECT P0, URZ, PT ;  /* 0x00000000003f782f */ /* 0x000fe20003800000 */
[----:B------:R2:W3:Y:S01]  /*0350*/  SHFL.IDX PT, R12, R2, RZ, 0x1f ;  /* 0x00001fff020c7589 */ /* 0x0004e200000e0000 */
[----:B------:R-:W-:Y:S01]  /*0360*/  ELECT P1, URZ, PT ;  /* 0x00000000003f782f */ /* 0x000fe20003820000 */
[----:B------:R-:W-:Y:S01]  /*0370*/  NOP ;  /* 0x0000000000007918 */ /* 0x000fe20000000000 */
[----:B------:R-:W-:Y:S01]  /*0380*/  IMAD.IADD R3, R4, 0x1, -R3 ;  /* 0x0000000104037824 */ /* 0x000fe200078e0a03 */
[----:B------:R-:W4:Y:S01]  /*0390*/  S2R R6, SR_CTAID.Y ;  /* 0x0000000000067919 */ /* 0x000f220000002600 */
[----:B0-----:R-:W-:Y:S01]  /*03a0*/  ULDC UR4, c[0x0][0x150] ;  /* 0x0000540000047ab9 */ /* 0x001fe20000000800 */
[----:B------:R-:W0:Y:S01]  /*03b0*/  LDC R14, c[0x0][0x144] ;  /* 0x00005100ff0e7b82 */ /* 0x000e220000000800 */
[----:B------:R-:W-:Y:S01]  /*03c0*/  UMOV UR11, 0x80 ;  /* 0x00000080000b7882 */ /* 0x000fe20000000000 */
[----:B------:R-:W-:Y:S01]  /*03d0*/  SHF.R.S32.HI R0, RZ, 0x1f, R3 ;  /* 0x0000001fff007819 */ /* 0x000fe20000011403 */
[----:B------:R-:W-:Y:S01]  /*03e0*/  NOP ;  /* 0x0000000000007918 */ /* 0x000fe20000000000 */
[C---:B------:R-:W-:Y:S01]  /*03f0*/  VIADD R35, R10.reuse, 0xffffffff ;  /* 0xffffffff0a237836 */ /* 0x040fe20000000000 */
[----:B------:R-:W-:Y:S01]  /*0400*/  ISETP.NE.AND P4, PT, R10, RZ, PT ;  /* 0x000000ff0a00720c */ /* 0x000fe20003f85270 */
[----:B------:R-:W-:Y:S01]  /*0410*/  IMAD.MOV.U32 R57, RZ, RZ, 0x1 ;  /* 0x00000001ff397424 */ /* 0x000fe200078e00ff */
[----:B------:R-:W-:Y:S01]  /*0420*/  LEA.HI R9, R0, R3, RZ, 0x3 ;  /* 0x0000000300097211 */ /* 0x000fe200078f18ff */
[----:B------:R-:W0:Y:S01]  /*0430*/  LDC R15, c[0x0][0x140] ;  /* 0x00005000ff0f7b82 */ /* 0x000e220000000800 */
[----:B------:R-:W-:-:S02]  /*0440*/  ISETP.GE.U32.AND P6, PT, R35, 0x2, PT ;  /* 0x000000022300780c */ /* 0x000fc40003fc6070 */
[--C-:B------:R-:W-:Y:S02]  /*0450*/  SHF.R.S32.HI R11, RZ, 0x3, R9.reuse ;  /* 0x00000003ff0b7819 */ /* 0x100fe40000011409 */
[----:B--2---:R-:W-:Y:S02]  /*0460*/  SHF.R.S32.HI R2, RZ, 0x1f, R9 ;  /* 0x0000001fff027819 */ /* 0x004fe40000011409 */
[----:B------:R-:W-:Y:S01]  /*0470*/  SHF.R.S32.HI R9, RZ, 0x1f, R8 ;  /* 0x0000001fff097819 */ /* 0x000fe20000011408 */
[----:B------:R-:W2:Y:S01]  /*0480*/  LDC R25, c[0x0][0x148] ;  /* 0x00005200ff197b82 */ /* 0x000ea20000000800 */
[----:B-----5:R-:W-:Y:S02]  /*0490*/  ISETP.NE.OR P0, PT, R13, RZ, !P0 ;  /* 0x000000ff0d00720c */ /* 0x020fe40004705670 */
[----:B-1----:R-:W-:Y:S02]  /*04a0*/  I2FP.F32.U32 R13, UR12 ;  /* 0x0000000c000d7c45 */ /* 0x002fe40008201000 */
[----:B------:R-:W-:-:S02]  /*04b0*/  LEA.HI R2, R2, R11, RZ, 0x2 ;  /* 0x0000000b02027211 */ /* 0x000fc400078f10ff */
[----:B------:R-:W-:Y:S01]  /*04c0*/  LEA.HI R9, R9, R8, RZ, 0x2 ;  /* 0x0000000809097211 */ /* 0x000fe200078f10ff */
[----:B------:R-:W-:Y:S01]  /*04d0*/  FMUL R13, R13, UR4 ;  /* 0x000000040d0d7c20 */ /* 0x000fe20008400000 */
[----:B---3--:R-:W-:Y:S01]  /*04e0*/  ISETP.NE.OR P1, PT, R12, RZ, !P1 ;  /* 0x000000ff0c00720c */ /* 0x008fe20004f25670 */
[----:B------:R-:W-:Y:S01]  /*04f0*/  ULDC UR4, c[0x0][0x154] ;  /* 0x0000550000047ab9 */ /* 0x000fe20000000800 */
[----:B------:R-:W-:Y:S02]  /*0500*/  LOP3.LUT R12, R2, 0xfffffffc, RZ, 0xc0, !PT ;  /* 0xfffffffc020c7812 */ /* 0x000fe400078ec0ff */
[----:B------:R-:W-:Y:S01]  /*0510*/  LOP3.LUT R9, R9, 0x3ffffffc, RZ, 0xc0, !PT ;  /* 0x3ffffffc09097812 */ /* 0x000fe200078ec0ff */
[----:B------:R-:W1:Y:S01]  /*0520*/  F2I.U32.TRUNC.NTZ R13, R13 ;  /* 0x0000000d000d7305 */ /* 0x000e62000020f000 */
[----:B------:R-:W-:Y:S01]  /*0530*/  SHF.R.S32.HI R2, RZ, 0x1f, R5 ;  /* 0x0000001fff027819 */ /* 0x000fe20000011405 */
[----:B------:R-:W-:Y:S01]  /*0540*/  IMAD.IADD R12, R11, 0x1, -R12 ;  /* 0x000000010b0c7824 */ /* 0x000fe200078e0a0c */
[----:B------:R-:W-:Y:S01]  /*0550*/  VOTEU.ALL UP1, P0 ;  /* 0x00000000003f7886 */ /* 0x000fe20000020000 */
[----:B------:R-:W-:Y:S01]  /*0560*/  IMAD.IADD R9, R8, 0x1, -R9 ;  /* 0x0000000108097824 */ /* 0x000fe200078e0a09 */
[----:B------:R-:W-:Y:S01]  /*0570*/  LEA.HI R2, R2, R5, RZ, 0x2 ;  /* 0x0000000502027211 */ /* 0x000fe200078f10ff */
[----:B------:R-:W-:Y:S01]  /*0580*/  VOTEU.ALL UP0, P0 ;  /* 0x00000000003f7886 */ /* 0x000fe20000000000 */
[----:B----4-:R-:W-:Y:S01]  /*0590*/  I2FP.F32.U32 R8, R6 ;  /* 0x0000000600087245 */ /* 0x010fe20000201000 */
[----:B------:R-:W-:Y:S01]  /*05a0*/  IMAD R9, R9, 0x4, R12 ;  /* 0x0000000409097824 */ /* 0x000fe200078e020c */
[----:B------:R-:W-:Y:S01]  /*05b0*/  LOP3.LUT R2, R2, 0xfffffffc, RZ, 0xc0, !PT ;  /* 0xfffffffc02027812 */ /* 0x000fe200078ec0ff */
[----:B------:R-:W-:Y:S01]  /*05c0*/  VOTEU.ALL UP2, P1 ;  /* 0x00000000003f7886 */ /* 0x000fe20000840000 */
[----:B------:R-:W3:Y:S01]  /*05d0*/  @!UP1 S2UR UR7, SR_CgaCtaId ;  /* 0x00000000000799c3 */ /* 0x000ee20000008800 */
[----:B------:R-:W-:Y:S01]  /*05e0*/  FMUL R8, R8, UR4 ;  /* 0x0000000408087c20 */ /* 0x000fe20008400000 */
[----:B------:R-:W-:Y:S01]  /*05f0*/  IMAD.SHL.U32 R56, R9, 0x4, RZ ;  /* 0x0000000409387824 */ /* 0x000fe200078e00ff */
[----:B------:R-:W-:Y:S01]  /*0600*/  UMOV UR4, 0x20 ;  /* 0x0000002000047882 */ /* 0x000fe20000000000 */
[----:B------:R-:W-:Y:S01]  /*0610*/  IMAD.IADD R5, R5, 0x1, -R2 ;  /* 0x0000000105057824 */ /* 0x000fe200078e0a02 */
[----:B------:R-:W-:Y:S01]  /*0620*/  LEA.HI R2, R9, R9, RZ, 0x1 ;  /* 0x0000000909027211 */ /* 0x000fe200078f08ff */
[----:B-1----:R-:W-:Y:S01]  /*0630*/  IMAD.MOV R13, RZ, RZ, -R13 ;  /* 0x000000ffff0d7224 */ /* 0x002fe200078e0a0d */
[----:B------:R-:W1:Y:S01]  /*0640*/  F2I.U32.TRUNC.NTZ R8, R8 ;  /* 0x0000000800087305 */ /* 0x000e62000020f000 */
[----:B------:R-:W4:Y:S01]  /*0650*/  @!UP2 S2UR UR10, SR_CgaCtaId ;  /* 0x00000000000aa9c3 */ /* 0x000f220000008800 */
[----:B------:R-:W-:Y:S01]  /*0660*/  LOP3.LUT R2, R2, 0xfffffffe, RZ, 0xc0, !PT ;  /* 0xfffffffe02027812 */ /* 0x000fe200078ec0ff */
[----:B0-----:R-:W-:Y:S01]  /*0670*/  IMAD R21, R14, R13, UR12 ;  /* 0x0000000c0e157e24 */ /* 0x001fe2000f8e020d */
[----:B------:R-:W-:Y:S01]  /*0680*/  @!UP1 UMOV UR6, 0x400 ;  /* 0x0000040000069882 */ /* 0x000fe20000000000 */
[----:B------:R-:W-:-:S04]  /*0690*/  @!UP1 UIADD3 UR4, -UR4, 0x100000, URZ ;  /* 0x0010000004049890 */ /* 0x000fc8000fffe13f */
[----:B------:R-:W-:Y:S02]  /*06a0*/  @!UP1 USHF.L.U32 UR5, UR4, 0xb, URZ ;  /* 0x0000000b04059899 */ /* 0x000fe4000800063f */
[----:B------:R-:W-:Y:S01]  /*06b0*/  @!UP1 USHF.L.U32 UR4, UR4, 0x1, URZ ;  /* 0x0000000104049899 */ /* 0x000fe2000800063f */
[C---:B------:R-:W-:Y:S01]  /*06c0*/  LOP3.LUT R56, R9.reuse, 0xc, R56, 0x78, !PT ;  /* 0x0000000c09387812 */ /* 0x040fe200078e7838 */
[----:B------:R-:W-:Y:S01]  /*06d0*/  IMAD.IADD R2, R9, 0x1, -R2 ;  /* 0x0000000109027824 */ /* 0x000fe200078e0a02 */
[----:B------:R-:W-:Y:S01]  /*06e0*/  @!UP2 UMOV UR9, 0x400 ;  /* 0x000004000009a882 */ /* 0x000fe20000000000 */
[----:B------:R-:W-:Y:S01]  /*06f0*/  VOTEU.ALL UP3, P1 ;  /* 0x00000000003f7886 */ /* 0x000fe20000860000 */
[----:B------:R-:W-:Y:S01]  /*0700*/  VOTEU.ALL UP4, P1 ;  /* 0x00000000003f7886 */ /* 0x000fe20000880000 */
[----:B------:R-:W-:Y:S01]  /*0710*/  VOTEU.ALL UP5, P1 ;  /* 0x00000000003f7886 */ /* 0x000fe200008a0000 */
[----:B------:R-:W-:Y:S01]  /*0720*/  ISETP.NE.AND P3, PT, R2, R21, PT ;  /* 0x000000150200720c */ /* 0x000fe20003f65270 */
[----:B------:R0:W0:Y:S01]  /*0730*/  SHFL.IDX PT, R14, R7, RZ, 0x1f ;  /* 0x00001fff070e7589 */ /* 0x00002200000e0000 */
[----:B------:R-:W-:Y:S01]  /*0740*/  ISETP.EQ.U32.AND P2, PT, R15, 0x1, PT ;  /* 0x000000010f00780c */ /* 0x000fe20003f42070 */
[----:B-1----:R-:W-:Y:S01]  /*0750*/  IMAD.MOV R20, RZ, RZ, -R8 ;  /* 0x000000ffff147224 */ /* 0x002fe200078e0a08 */
[----:B---3--:R-:W-:-:S02]  /*0760*/  @!UP1 ULEA UR8, UR7, UR6, 0x18 ;  /* 0x0000000607089291 */ /* 0x008fc4000f8ec03f */
[----:B------:R-:W-:-:S04]  /*0770*/  @!UP2 UIADD3 UR6, -UR11, 0x100000, URZ ;  /* 0x001000000b06a890 */ /* 0x000fc8000fffe13f */
[----:B------:R-:W-:Y:S02]  /*0780*/  @!UP2 USHF.L.U32 UR7, UR6, 0xb, URZ ;  /* 0x0000000b0607a899 */ /* 0x000fe4000800063f */
[----:B------:R-:W-:Y:S01]  /*0790*/  @!UP2 USHF.L.U32 UR6, UR6, 0x1, URZ ;  /* 0x000000010606a899 */ /* 0x000fe2000800063f */
[----:B--2---:R-:W-:Y:S01]  /*07a0*/  IMAD R9, R25, R20, R6 ;  /* 0x0000001419097224 */ /* 0x004fe200078e0206 */
[----:B------:R-:W-:Y:S01]  /*07b0*/  VOTEU.ALL UP1, P0 ;  /* 0x00000000003f7886 */ /* 0x000fe20000020000 */
[----:B------:R-:W-:Y:S01]  /*07c0*/  LOP3.LUT P0, RZ, R3, 0x7, RZ, 0xc0, !PT ;  /* 0x0000000703ff7812 */ /* 0x000fe2000780c0ff */
[----:B----4-:R-:W-:Y:S01]  /*07d0*/  @!UP2 ULEA UR9, UR10, UR9, 0x18 ;  /* 0x000000090a09a291 */ /* 0x010fe2000f8ec03f */
[----:B------:R-:W-:Y:S01]  /*07e0*/  @P3 LEA.HI R2, R56, R56, RZ, 0x1 ;  /* 0x0000003838023211 */ /* 0x000fe200078f08ff */
[----:B------:R-:W-:Y:S01]  /*07f0*/  VOTEU.ALL UP2, P1 ;  /* 0x00000000003f7886 */ /* 0x000fe20000840000 */
[----:B------:R-:W-:Y:S01]  /*0800*/  ISETP.NE.AND P1, PT, R5, 0x3, PT ;  /* 0x000000030500780c */ /* 0x000fe20003f25270 */
[----:B------:R-:W1:Y:S02]  /*0810*/  FENCE.VIEW.ASYNC.S ;  /* 0x00000000000073c6 */ /* 0x000e640000000000 */
[----:B-1----:R1:W2:Y:S01]  /*0820*/  @!UP0 SYNCS.EXCH.64 URZ, [UR8+0x80], UR4 ;  /* 0x00008004083f85b2 */ /* 0x0022a20008000100 */
[----:B------:R-:W-:-:S02]  /*0830*/  @P3 SHF.R.S32.HI R2, RZ, 0x1, R2 ;  /* 0x00000001ff023819 */ /* 0x000fc40000011402 */
[----:B------:R-:W-:Y:S02]  /*0840*/  ISETP.EQ.OR P1, PT, R5, RZ, !P1 ;  /* 0x000000ff0500720c */ /* 0x000fe40004f22670 */
[----:B------:R-:W-:Y:S02]  /*0850*/  @P3 ISETP.NE.AND P5, PT, R2, R9, PT ;  /* 0x000000090200320c */ /* 0x000fe40003fa5270 */
[----:B------:R-:W-:Y:S02]  /*0860*/  ISETP.LT.U32.AND P0, PT, R56, 0x4, !P0 ;  /* 0x000000043800780c */ /* 0x000fe40004701070 */
[----:B------:R-:W-:Y:S02]  /*0870*/  ISETP.EQ.AND P1, PT, R10, RZ, P1 ;  /* 0x000000ff0a00720c */ /* 0x000fe40000f22270 */
[----:B------:R-:W-:Y:S02]  /*0880*/  SEL R2, RZ, 0x1, !P0 ;  /* 0x00000001ff027807 */ /* 0x000fe40004000000 */
[----:B------:R-:W-:-:S02]  /*0890*/  @P3 SEL R57, RZ, 0x1, P5 ;  /* 0x00000001ff393807 */ /* 0x000fc40002800000 */
[----:B------:R-:W-:Y:S01]  /*08a0*/  SEL R16, RZ, 0x1, !P1 ;  /* 0x00000001ff107807 */ /* 0x000fe20004800000 */
[----:B------:R1:W3:Y:S01]  /*08b0*/  @!UP1 SYNCS.EXCH.64 URZ, [UR8+0x88], UR4 ;  /* 0x00008804083f95b2 */ /* 0x0002e20008000100 */
[----:B------:R-:W-:Y:S01]  /*08c0*/  NOP ;  /* 0x0000000000007918 */ /* 0x000fe20000000000 */
[----:B------:R-:W-:Y:S02]  /*08d0*/  LOP3.LUT R57, R57, R2, RZ, 0xc0, !PT ;  /* 0x0000000239397212 */ /* 0x000fe400078ec0ff */
[----:B------:R-:W-:Y:S01]  /*08e0*/  SEL R16, R16, 0x2, P6 ;  /* 0x0000000210107807 */ /* 0x000fe20003000000 */
[----:B------:R1:W4:Y:S01]  /*08f0*/  @!UP2 SYNCS.EXCH.64 URZ, [UR9+0x60], UR6 ;  /* 0x00006006093fa5b2 */ /* 0x0003220008000100 */
[----:B------:R1:W0:Y:S01]  /*0900*/  @!UP3 SYNCS.EXCH.64 URZ, [UR9+0x68], UR6 ;  /* 0x00006806093fb5b2 */ /* 0x0002220008000100 */
[----:B------:R1:W0:Y:S01]  /*0910*/  @!UP4 SYNCS.EXCH.64 URZ, [UR9+0x70], UR6 ;  /* 0x00007006093fc5b2 */ /* 0x0002220008000100 */
[----:B------:R1:W0:Y:S01]  /*0920*/  @!UP5 SYNCS.EXCH.64 URZ, [UR9+0x78], UR6 ;  /* 0x00007806093fd5b2 */ /* 0x0002220008000100 */
[----:B------:R-:W-:Y:S01]  /*0930*/  NOP ;  /* 0x0000000000007918 */ /* 0x000fe20000000000 */
[----:B-12---:R-:W-:Y:S05]  /*0940*/  @!P2 BRA `(.L_x_3) ;  /* 0x000000000008a947 */ /* 0x006fea0003800000 */
[----:B0--34-:R-:W-:Y:S01]  /*0950*/  UCGABAR_ARV ;  /* 0x00000000000079c7 */ /* 0x019fe20008000000 */
[----:B------:R-:W-:Y:S05]  /*0960*/  BRA `(.L_x_4) ;  /* 0x0000000000047947 */ /* 0x000fea0003800000 */
.L_x_3:
[----:B0--34-:R-:W-:Y:S01]  /*0970*/  NOP ;  /* 0x0000000000007918 */ /* 0x019fe20000000000 */
.L_x_4:
[----:B------:R-:W-:Y:S01]  /*0980*/  ULDC.64 UR4, c[0x0][0x598] ;  /* 0x0001660000047ab9 */ /* 0x000fe20000000a00 */
[----:B------:R-:W-:Y:S01]  /*0990*/  ULDC.64 UR36, c[0x0][0x208] ;  /* 0x0000820000247ab9 */ /* 0x000fe20000000a00 */
[----:B------:R-:W-:-:S04]  /*09a0*/  ISETP.NE.U32.AND P0, PT, RZ, UR4, PT ;  /* 0x00000004ff007c0c */ /* 0x000fc8000bf05070 */
[----:B------:R-:W-:-:S13]  /*09b0*/  ISETP.NE.AND.EX P0, PT, RZ, UR5, PT, P0 ;  /* 0x00000005ff007c0c */ /* 0x000fda000bf05300 */
[----:B------:R-:W-:Y:S05]  /*09c0*/  @!P0 BRA `(.L_x_5) ;  /* 0x00000000001c8947 */ /* 0x000fea0003800000 */
[----:B------:R-:W0:Y:S02]  /*09d0*/  LDC.64 R8, c[0x0][0x598] ;  /* 0x00016600ff087b82 */ /* 0x000e240000000a00 */
[----:B0-----:R-:W2:Y:S02]  /*09e0*/  LDG.E.64 R8, desc[UR36][R8.64] ;  /* 0x0000002408087981 */ /* 0x001ea4000c1e1b00 */
[----:B--2---:R-:W-:-:S04]  /*09f0*/  ISETP.NE.U32.AND P0, PT, R8, RZ, PT ;  /* 0x000000ff0800720c */ /* 0x004fc80003f05070 */
[----:B------:R-:W-:-:S13]  /*0a00*/  ISETP.NE.AND.EX P0, PT, R9, RZ, PT, P0 ;  /* 0x000000ff0900720c */ /* 0x000fda0003f05300 */
[----:B------:R-:W-:Y:S05]  /*0a10*/  @!P0 BRA `(.L_x_5) ;  /* 0x0000000000088947 */ /* 0x000fea0003800000 */
[----:B------:R0:W5:Y:S01]  /*0a20*/  LD.E R58, desc[UR36][R8.64] ;  /* 0x00000024083a7980 */ /* 0x000162000c101900 */
[----:B------:R-:W-:Y:S05]  /*0a30*/  BRA `(.L_x_6) ;  /* 0x0000000000247947 */ /* 0x000fea0003800000 */
.L_x_5:
[----:B------:R-:W-:Y:S02]  /*0a40*/  ULDC.64 UR4, c[0x0][0x588] ;  /* 0x0001620000047ab9 */ /* 0x000fe40000000a00 */
[----:B------:R-:W-:-:S04]  /*0a50*/  ISETP.NE.U32.AND P0, PT, RZ, UR4, PT ;  /* 0x00000004ff007c0c */ /* 0x000fc8000bf05070 */
[----:B------:R-:W-:-:S13]  /*0a60*/  ISETP.NE.AND.EX P0, PT, RZ, UR5, PT, P0 ;  /* 0x00000005ff007c0c */ /* 0x000fda000bf05300 */
[----:B------:R-:W-:Y:S05]  /*0a70*/  @!P0 BRA `(.L_x_7) ;  /* 0x00000000000c8947 */ /* 0x000fea0003800000 */
[----:B------:R-:W0:Y:S02]  /*0a80*/  LDC.64 R58, c[0x0][0x588] ;  /* 0x00016200ff3a7b82 */ /* 0x000e240000000a00 */
[----:B0-----:R1:W5:Y:S01]  /*0a90*/  LDG.E R58, desc[UR36][R58.64] ;  /* 0x000000243a3a7981 */ /* 0x001362000c1e1900 */
[----:B------:R-:W-:Y:S05]  /*0aa0*/  BRA `(.L_x_6) ;  /* 0x0000000000087947 */ /* 0x000fea0003800000 */
.L_x_7:
[----:B------:R-:W-:Y:S02]  /*0ab0*/  ULDC UR4, c[0x0][0x580] ;  /* 0x0001600000047ab9 */ /* 0x000fe40000000800 */
[----:B------:R-:W-:-:S07]  /*0ac0*/  IMAD.U32 R58, RZ, RZ, UR4 ;  /* 0x00000004ff3a7e24 */ /* 0x000fce000f8e00ff */
.L_x_6:
[----:B------:R-:W-:Y:S02]  /*0ad0*/  ULDC.64 UR4, c[0x0][0x5a0] ;  /* 0x0001680000047ab9 */ /* 0x000fe40000000a00 */
[----:B------:R-:W-:-:S04]  /*0ae0*/  ISETP.NE.U32.AND P0, PT, RZ, UR4, PT ;  /* 0x00000004ff007c0c */ /* 0x000fc8000bf05070 */
[----:B------:R-:W-:-:S13]  /*0af0*/  ISETP.NE.AND.EX P0, PT, RZ, UR5, PT, P0 ;  /* 0x00000005ff007c0c */ /* 0x000fda000bf05300 */
[----:B------:R-:W-:Y:S05]  /*0b00*/  @!P0 BRA `(.L_x_8) ;  /* 0x00000000001c8947 */ /* 0x000fea0003800000 */
[----:B0-----:R-:W0:Y:S02]  /*0b10*/  LDC.64 R8, c[0x0][0x5a0] ;  /* 0x00016800ff087b82 */ /* 0x001e240000000a00 */
[----:B0-----:R-:W2:Y:S02]  /*0b20*/  LDG.E.64 R8, desc[UR36][R8.64] ;  /* 0x0000002408087981 */ /* 0x001ea4000c1e1b00 */
[----:B--2---:R-:W-:-:S04]  /*0b30*/  ISETP.NE.U32.AND P0, PT, R8, RZ, PT ;  /* 0x000000ff0800720c */ /* 0x004fc80003f05070 */
[----:B------:R-:W-:-:S13]  /*0b40*/  ISETP.NE.AND.EX P0, PT, R9, RZ, PT, P0 ;  /* 0x000000ff0900720c */ /* 0x000fda0003f05300 */
[----:B------:R-:W-:Y:S05]  /*0b50*/  @!P0 BRA `(.L_x_8) ;  /* 0x0000000000088947 */ /* 0x000fea0003800000 */
[----:B-1----:R0:W5:Y:S01]  /*0b60*/  LD.E R59, desc[UR36][R8.64] ;  /* 0x00000024083b7980 */ /* 0x002162000c101900 */
[----:B------:R-:W-:Y:S05]  /*0b70*/  BRA `(.L_x_9) ;  /* 0x0000000000247947 */ /* 0x000fea0003800000 */
.L_x_8:
[----:B------:R-:W-:Y:S02]  /*0b80*/  ULDC.64 UR4, c[0x0][0x590] ;  /* 0x0001640000047ab9 */ /* 0x000fe40000000a00 */
[----:B------:R-:W-:-:S04]  /*0b90*/  ISETP.NE.U32.AND P0, PT, RZ, UR4, PT ;  /* 0x00000004ff007c0c */ /* 0x000fc8000bf05070 */
[----:B------:R-:W-:-:S13]  /*0ba0*/  ISETP.NE.AND.EX P0, PT, RZ, UR5, PT, P0 ;  /* 0x00000005ff007c0c */ /* 0x000fda000bf05300 */
[----:B------:R-:W-:Y:S05]  /*0bb0*/  @!P0 BRA `(.L_x_10) ;  /* 0x00000000000c8947 */ /* 0x000fea0003800000 */
[----:B0-----:R-:W1:Y:S02]  /*0bc0*/  LDC.64 R8, c[0x0][0x590] ;  /* 0x00016400ff087b82 */ /* 0x001e640000000a00 */
[----:B-1----:R1:W5:Y:S01]  /*0bd0*/  LDG.E R59, desc[UR36][R8.64] ;  /* 0x00000024083b7981 */ /* 0x002362000c1e1900 */
[----:B------:R-:W-:Y:S05]  /*0be0*/  BRA `(.L_x_9) ;  /* 0x0000000000087947 */ /* 0x000fea0003800000 */
.L_x_10:
[----:B------:R-:W-:Y:S02]  /*0bf0*/  ULDC UR4, c[0x0][0x584] ;  /* 0x0001610000047ab9 */ /* 0x000fe40000000800 */
[----:B-1----:R-:W-:-:S07]  /*0c00*/  IMAD.U32 R59, RZ, RZ, UR4 ;  /* 0x00000004ff3b7e24 */ /* 0x002fce000f8e00ff */
.L_x_9:
[----:B------:R-:W2:Y:S01]  /*0c10*/  LDC R2, c[0x0][0x65c] ;  /* 0x00019700ff027b82 */ /* 0x000ea20000000800 */
[----:B------:R-:W-:Y:S01]  /*0c20*/  ULDC UR6, c[0x0][0x28c] ;  /* 0x0000a30000067ab9 */ /* 0x000fe20000000800 */
[----:B------:R-:W-:Y:S01]  /*0c30*/  ISETP.NE.AND P0, PT, R10, 0x2, PT ;  /* 0x000000020a00780c */ /* 0x000fe20003f05270 */
[----:B------:R-:W-:Y:S01]  /*0c40*/  UIADD3 UR6, UR6, 0x3f, URZ ;  /* 0x0000003f06067890 */ /* 0x000fe2000fffe03f */
[----:B01----:R-:W-:Y:S01]  /*0c50*/  IMAD.U32 R8, RZ, RZ, UR12 ;  /* 0x0000000cff087e24 */ /* 0x003fe2000f8e00ff */
[----:B------:R-:W-:Y:S01]  /*0c60*/  UMOV UR38, URZ ;  /* 0x0000003f00267c82 */ /* 0x000fe20008000000 */
[----:B------:R-:W-:Y:S01]  /*0c70*/  IMAD.MOV.U32 R9, RZ, RZ, RZ ;  /* 0x000000ffff097224 */ /* 0x000fe200078e00ff */
[----:B------:R-:W-:Y:S01]  /*0c80*/  USHF.R.S32.HI UR7, URZ, 0x1f, UR6 ;  /* 0x0000001f3f077899 */ /* 0x000fe20008011406 */
[----:B------:R-:W-:Y:S01]  /*0c90*/  UMOV UR39, URZ ;  /* 0x0000003f00277c82 */ /* 0x000fe20008000000 */
[----:B------:R-:W-:Y:S02]  /*0ca0*/  ULDC.64 UR8, c[0x0][0x650] ;  /* 0x0001940000087ab9 */ /* 0x000fe40000000a00 */
[----:B------:R-:W-:-:S04]  /*0cb0*/  ULEA.HI UR7, UR7, UR6, URZ, 0x6 ;  /* 0x0000000607077291 */ /* 0x000fc8000f8f303f */
[----:B------:R-:W-:Y:S01]  /*0cc0*/  USHF.R.S32.HI UR40, URZ, 0x6, UR7 ;  /* 0x000000063f287899 */ /* 0x000fe20008011407 */
[----:B--2---:R-:W-:-:S13]  /*0cd0*/  ISETP.NE.AND P1, PT, R2, 0x1, PT ;  /* 0x000000010200780c */ /* 0x004fda0003f25270 */
[----:B------:R-:W0:Y:S01]  /*0ce0*/  @P1 LDC R19, c[0x0][0x10] ;  /* 0x00000400ff131b82 */ /* 0x000e220000000800 */
[----:B------:R-:W-:Y:S02]  /*0cf0*/  @P1 IMAD.MOV.U32 R7, RZ, RZ, RZ ;  /* 0x000000ffff071224 */ /* 0x000fe400078e00ff */
[----:B------:R-:W-:-:S05]  /*0d00*/  @P1 IMAD.MOV.U32 R17, RZ, RZ, RZ ;  /* 0x000000ffff111224 */ /* 0x000fca00078e00ff */
[----:B------:R-:W1:Y:S01]  /*0d10*/  @!P1 LDC R11, c[0x0][0xc] ;  /* 0x00000300ff0b9b82 */ /* 0x000e620000000800 */
[----:B------:R-:W-:Y:S01]  /*0d20*/  ULDC UR4, c[0x0][0xc] ;  /* 0x0000030000047ab9 */ /* 0x000fe20000000800 */
[----:B------:R-:W-:Y:S02]  /*0d30*/  ULDC UR5, c[0x0][0x10] ;  /* 0x0000040000057ab9 */ /* 0x000fe40000000800 */
[----:B------:R-:W-:-:S04]  /*0d40*/  UIMAD.WIDE.U32 UR4, UR4, UR5, URZ ;  /* 0x00000005040472a5 */ /* 0x000fc8000f8e003f */
[----:B------:R-:W2:Y:S01]  /*0d50*/  LDC R2, c[0x0][0x14] ;  /* 0x00000500ff027b82 */ /* 0x000ea20000000800 */
[----:B0-----:R-:W-:-:S04]  /*0d60*/  @P1 IMAD.WIDE.U32 R18, R19, UR12, R6 ;  /* 0x0000000c13121c25 */ /* 0x001fc8000f8e0006 */
[----:B------:R-:W-:Y:S02]  /*0d70*/  @P1 IMAD.IADD R17, R19, 0x1, R17 ;  /* 0x0000000113111824 */ /* 0x000fe400078e0211 */
[----:B-1----:R-:W-:-:S04]  /*0d80*/  @!P1 IMAD.WIDE.U32 R8, R6, R11, R8 ;  /* 0x0000000b06089225 */ /* 0x002fc800078e0008 */
[----:B------:R-:W-:Y:S02]  /*0d90*/  @!P1 IMAD.MOV.U32 R18, RZ, RZ, R8 ;  /* 0x000000ffff129224 */ /* 0x000fe400078e0008 */
[----:B------:R-:W-:Y:S02]  /*0da0*/  @!P1 IMAD.MOV.U32 R17, RZ, RZ, R9 ;  /* 0x000000ffff119224 */ /* 0x000fe400078e0009 */
[----:B--2---:R-:W-:-:S04]  /*0db0*/  IMAD.WIDE.U32 R12, R2, UR4, RZ ;  /* 0x00000004020c7c25 */ /* 0x004fc8000f8e00ff */
[----:B------:R-:W-:Y:S01]  /*0dc0*/  IMAD R23, R2, UR5, RZ ;  /* 0x0000000502177c24 */ /* 0x000fe2000f8e02ff */
[----:B------:R0:W-:Y:S03]  /*0dd0*/  STL.64 [R1], R12 ;  /* 0x0000000c01007387 */ /* 0x0001e60000100a00 */
[----:B------:R-:W-:Y:S01]  /*0de0*/  IMAD.IADD R23, R13, 0x1, R23 ;  /* 0x000000010d177824 */ /* 0x000fe200078e0217 */
[----:B------:R-:W-:Y:S06]  /*0df0*/  @P0 BRA `(.L_x_11) ;  /* 0x0000000000200947 */ /* 0x000fec0003800000 */
[----:B------:R-:W-:Y:S01]  /*0e00*/  UISETP.GE.U32.AND UP0, UPT, UR40, 0x5, UPT ;  /* 0x000000052800788c */ /* 0x000fe2000bf06070 */
[----:B------:R-:W-:Y:S01]  /*0e10*/  IADD3 R18, P0, R18, R12, RZ ;  /* 0x0000000c12127210 */ /* 0x000fe20007f1e0ff */
[----:B------:R-:W-:Y:S01]  /*0e20*/  UIMAD.WIDE.U32 UR4, UR40, -0x33333333, URZ ;  /* 0xcccccccd280478a5 */ /* 0x000fe2000f8e003f */
[----:B------:R-:W-:-:S03]  /*0e30*/  UMOV UR39, URZ ;  /* 0x0000003f00277c82 */ /* 0x000fc60008000000 */
[----:B------:R-:W-:Y:S01]  /*0e40*/  USHF.R.U32.HI UR4, URZ, 0x2, UR5 ;  /* 0x000000023f047899 */ /* 0x000fe20008011605 */
[----:B------:R-:W-:-:S03]  /*0e50*/  IMAD.X R17, R23, 0x1, R17, P0 ;  /* 0x0000000117117824 */ /* 0x000fc600000e0611 */
[----:B------:R-:W-:Y:S02]  /*0e60*/  UIMAD UR38, UR4, -0x5, UR40 ;  /* 0xfffffffb042678a4 */ /* 0x000fe4000f8e0228 */
[----:B------:R-:W-:-:S12]  /*0e70*/  @UP0 ULOP3.LUT UR39, UR4, 0x1, URZ, 0xc0, !UPT ;  /* 0x0000000104270892 */ /* 0x000fd8000f8ec03f */
.L_x_11:
[----:B------:R-:W-:Y:S01]  /*0e80*/  ISETP.GE.U32.AND P0, PT, R18, UR8, PT ;  /* 0x0000000812007c0c */ /* 0x000fe2000bf06070 */
[----:B------:R-:W-:Y:S01]  /*0e90*/  IMAD.MOV.U32 R19, RZ, RZ, -0x1 ;  /* 0xffffffffff137424 */ /* 0x000fe200078e00ff */
[----:B------:R-:W-:Y:S01]  /*0ea0*/  PRMT R8, RZ, 0x7610, R8 ;  /* 0x00007610ff087816 */ /* 0x000fe20000000008 */
[----:B------:R-:W-:Y:S01]  /*0eb0*/  IMAD.MOV.U32 R22, RZ, RZ, -0x1 ;  /* 0xffffffffff167424 */ /* 0x000fe200078e00ff */
[----:B------:R-:W-:Y:S01]  /*0ec0*/  ISETP.GE.U32.AND.EX P0, PT, R17, UR9, PT, P0 ;  /* 0x0000000911007c0c */ /* 0x000fe2000bf06100 */
[----:B------:R-:W-:-:S12]  /*0ed0*/  IMAD.MOV.U32 R2, RZ, RZ, -0x1 ;  /* 0xffffffffff027424 */ /* 0x000fd800078e00ff */
[----:B------:R-:W-:Y:S05]  /*0ee0*/  @P0 BRA `(.L_x_12) ;  /* 0x00000004002c0947 */ /* 0x000fea0003800000 */
[----:B------:R-:W1:Y:S01]  /*0ef0*/  LDC.64 R26, c[0x0][0x628] ;  /* 0x00018a00ff1a7b82 */ /* 0x000e620000000a00 */
[----:B------:R-:W-:Y:S02]  /*0f00*/  IMAD.MOV.U32 R8, RZ, RZ, R18 ;  /* 0x000000ffff087224 */ /* 0x000fe400078e0012 */
[----:B------:R-:W-:-:S05]  /*0f10*/  IMAD.MOV.U32 R9, RZ, RZ, R17 ;  /* 0x000000ffff097224 */ /* 0x000fca00078e0011 */
[----:B------:R-:W2:Y:S08]  /*0f20*/  LDC R2, c[0x0][0x630] ;  /* 0x00018c00ff027b82 */ /* 0x000eb00000000800 */
[----:B------:R-:W3:Y:S01]  /*0f30*/  LDC.64 R28, c[0x0][0x620] ;  /* 0x00018800ff1c7b82 */ /* 0x000ee20000000a00 */
[----:B-1----:R-:W-:-:S04]  /*0f40*/  ISETP.NE.U32.AND P0, PT, R26, RZ, PT ;  /* 0x000000ff1a00720c */ /* 0x002fc80003f05070 */
[----:B------:R-:W-:-:S13]  /*0f50*/  ISETP.NE.AND.EX P0, PT, R27, RZ, PT, P0 ;  /* 0x000000ff1b00720c */ /* 0x000fda0003f05300 */
[----:B--23--:R-:W-:Y:S05]  /*0f60*/  @!P0 BRA `(.L_x_13) ;  /* 0x0000000000288947 */ /* 0x00cfea0003800000 */
[----:B0-----:R-:W0:Y:S02]  /*0f70*/  LDC R13, c[0x0][0x634] ;  /* 0x00018d00ff0d7b82 */ /* 0x001e240000000800 */
[----:B0-----:R-:W-:-:S05]  /*0f80*/  IADD3 R13, P0, R18, R13, RZ ;  /* 0x0000000d120d7210 */ /* 0x001fca0007f1e0ff */
[----:B------:R-:W-:-:S04]  /*0f90*/  IMAD.X R15, RZ, RZ, R17, P0 ;  /* 0x000000ffff0f7224 */ /* 0x000fc800000e0611 */
[----:B------:R-:W-:-:S04]  /*0fa0*/  IMAD.WIDE.U32 R8, R15, R26, RZ ;  /* 0x0000001a0f087225 */ /* 0x000fc800078e00ff */
[----:B------:R-:W-:-:S04]  /*0fb0*/  IMAD.WIDE.U32 R10, P0, R13, R27, R8 ;  /* 0x0000001b0d0a7225 */ /* 0x000fc80007800008 */
[----:B------:R-:W-:-:S04]  /*0fc0*/  IMAD.WIDE.U32 R8, R13, R26, RZ ;  /* 0x0000001a0d087225 */ /* 0x000fc800078e00ff */
[----:B------:R-:W-:Y:S01]  /*0fd0*/  IMAD.X R13, RZ, RZ, RZ, P0 ;  /* 0x000000ffff0d7224 */ /* 0x000fe200000e06ff */
[----:B------:R-:W-:Y:S01]  /*0fe0*/  IADD3 RZ, P0, R9, R10, RZ ;  /* 0x0000000a09ff7210 */ /* 0x000fe20007f1e0ff */
[----:B------:R-:W-:-:S04]  /*0ff0*/  IMAD.MOV.U32 R12, RZ, RZ, R11 ;  /* 0x000000ffff0c7224 */ /* 0x000fc800078e000b */
[----:B------:R-:W-:-:S08]  /*1000*/  IMAD.WIDE.U32.X R8, R15, R27, R12, P0 ;  /* 0x0000001b0f087225 */ /* 0x000fd000000e040c */
.L_x_13:
[----:B------:R-:W1:Y:S01]  /*1010*/  LDC.64 R32, c[0x0][0x640] ;  /* 0x00019000ff207b82 */ /* 0x000e620000000a00 */
[-C--:B------:R-:W-:Y:S01]  /*1020*/  SHF.R.U64 R30, R8, R2.reuse, R9 ;  /* 0x00000002081e7219 */ /* 0x080fe20000001209 */
[----:B------:R-:W-:Y:S01]  /*1030*/  IMAD.MOV.U32 R19, RZ, RZ, R17 ;  /* 0x000000ffff137224 */ /* 0x000fe200078e0011 */
[----:B------:R-:W-:Y:S01]  /*1040*/  SHF.R.U32.HI R2, RZ, R2, R9 ;  /* 0x00000002ff027219 */ /* 0x000fe20000011609 */
[----:B------:R-:W-:Y:S01]  /*1050*/  IMAD.MOV.U32 R26, RZ, RZ, 0x1 ;  /* 0x00000001ff1a7424 */ /* 0x000fe200078e00ff */
[----:B------:R-:W-:-:S03]  /*1060*/  IADD3 R11, P0, RZ, -R30, RZ ;  /* 0x8000001eff0b7210 */ /* 0x000fc60007f1e0ff */
[----:B------:R-:W2:Y:S02]  /*1070*/  LDC R10, c[0x0][0x618] ;  /* 0x00018600ff0a7b82 */ /* 0x000ea40000000800 */
[----:B------:R-:W-:-:S04]  /*1080*/  IMAD.X R9, RZ, RZ, ~R2, P0 ;  /* 0x000000ffff097224 */ /* 0x000fc800000e0e02 */
[-C--:B------:R-:W-:Y:S02]  /*1090*/  IMAD R2, R9, R28.reuse, RZ ;  /* 0x0000001c09027224 */ /* 0x080fe400078e02ff */
[----:B0-----:R-:W0:Y:S01]  /*10a0*/  LDC R13, c[0x0][0x608] ;  /* 0x00018200ff0d7b82 */ /* 0x001e220000000800 */
[----:B------:R-:W-:-:S04]  /*10b0*/  IMAD.WIDE.U32 R8, R11, R28, R18 ;  /* 0x0000001c0b087225 */ /* 0x000fc800078e0012 */
[----:B------:R-:W-:Y:S02]  /*10c0*/  IMAD R11, R11, R29, R2 ;  /* 0x0000001d0b0b7224 */ /* 0x000fe400078e0202 */
[----:B------:R-:W-:Y:S01]  /*10d0*/  IMAD.MOV.U32 R2, RZ, RZ, -0x1 ;  /* 0xffffffffff027424 */ /* 0x000fe200078e00ff */
[----:B------:R-:W3:Y:S01]  /*10e0*/  LDC R31, c[0x0][0x658] ;  /* 0x00019600ff1f7b82 */ /* 0x000ee20000000800 */
[----:B------:R-:W-:Y:S01]  /*10f0*/  IMAD.IADD R9, R9, 0x1, R11 ;  /* 0x0000000109097824 */ /* 0x000fe200078e020b */
[----:B-1----:R-:W-:-:S04]  /*1100*/  ISETP.NE.U32.AND P0, PT, R32, RZ, PT ;  /* 0x000000ff2000720c */ /* 0x002fc80003f05070 */
[----:B------:R-:W-:Y:S02]  /*1110*/  ISETP.NE.AND.EX P0, PT, R33, RZ, PT, P0 ;  /* 0x000000ff2100720c */ /* 0x000fe40003f05300 */
[----:B------:R-:W1:Y:S01]  /*1120*/  LDC R29, c[0x0][0x600] ;  /* 0x00018000ff1d7b82 */ /* 0x000e620000000800 */
[-CC-:B--2---:R-:W-:Y:S02]  /*1130*/  SHF.R.U64 R27, R8, R10.reuse, R9.reuse ;  /* 0x0000000a081b7219 */ /* 0x184fe40000001209 */
[----:B------:R-:W-:-:S05]  /*1140*/  SHF.R.U32.HI R8, RZ, R10, R9 ;  /* 0x0000000aff087219 */ /* 0x000fca0000011609 */
[----:B------:R-:W2:Y:S01]  /*1150*/  LDC R22, c[0x0][0x648] ;  /* 0x00019200ff167b82 */ /* 0x000ea20000000800 */
[-CC-:B0-----:R-:W-:Y:S02]  /*1160*/  SHF.R.U64 R34, R27, R13.reuse, R8.reuse ;  /* 0x0000000d1b227219 */ /* 0x181fe40000001208 */
[----:B------:R-:W-:-:S05]  /*1170*/  SHF.R.U32.HI R8, RZ, R13, R8 ;  /* 0x0000000dff087219 */ /* 0x000fca0000011608 */
[----:B------:R-:W0:Y:S01]  /*1180*/  LDC R24, c[0x0][0x638] ;  /* 0x00018e00ff187b82 */ /* 0x000e220000000800 */
[-CC-:B---3--:R-:W-:Y:S02]  /*1190*/  SHF.R.U64 R36, R34, R31.reuse, R8.reuse ;  /* 0x0000001f22247219 */ /* 0x188fe40000001208 */
[-C--:B------:R-:W-:Y:S02]  /*11a0*/  SHF.L.U32 R2, R2, R31.reuse, RZ ;  /* 0x0000001f02027219 */ /* 0x080fe400000006ff */
[----:B------:R-:W-:Y:S01]  /*11b0*/  SHF.R.U32.HI R9, RZ, R31, R8 ;  /* 0x0000001fff097219 */ /* 0x000fe20000011608 */
[----:B------:R-:W-:Y:S01]  /*11c0*/  IMAD.MOV.U32 R8, RZ, RZ, R36 ;  /* 0x000000ffff087224 */ /* 0x000fe200078e0024 */
[----:B------:R-:W-:Y:S01]  /*11d0*/  LOP3.LUT R15, RZ, R2, RZ, 0x33, !PT ;  /* 0x00000002ff0f7212 */ /* 0x000fe200078e33ff */
[----:B------:R-:W3:Y:S01]  /*11e0*/  LDC R28, c[0x0][0x610] ;  /* 0x00018400ff1c7b82 */ /* 0x000ee20000000800 */
[----:B------:R-:W-:Y:S05]  /*11f0*/  @!P0 BRA `(.L_x_14) ;  /* 0x0000000000288947 */ /* 0x000fea0003800000 */
[----:B------:R-:W4:Y:S02]  /*1200*/  LDC R13, c[0x0][0x64c] ;  /* 0x00019300ff0d7b82 */ /* 0x000f240000000800 */
[----:B----4-:R-:W-:-:S05]  /*1210*/  IADD3 R13, P0, R36, R13, RZ ;  /* 0x0000000d240d7210 */ /* 0x010fca0007f1e0ff */
        /* <DEDUP_REMOVED lines=8> */
.L_x_14:
[----:B--2---:R-:W-:Y:S01]  /*12a0*/  SHF.R.U64 R7, R8, R22, R9 ;  /* 0x0000001608077219 */ /* 0x004fe20000001209 */
[----:B-1----:R-:W-:Y:S01]  /*12b0*/  VIADD R8, R29, 0xffffffff ;  /* 0xffffffff1d087836 */ /* 0x002fe20000000000 */
[----:B------:R-:W-:Y:S01]  /*12c0*/  SHF.L.U32 R2, R26, R31, RZ ;  /* 0x0000001f1a027219 */ /* 0x000fe200000006ff */
[----:B------:R-:W-:Y:S01]  /*12d0*/  @P1 IMAD R21, R25, R20, R6 ;  /* 0x0000001419151224 */ /* 0x000fe200078e0206 */
[----:B------:R-:W-:Y:S01]  /*12e0*/  LOP3.LUT R15, R34, R15, RZ, 0xc0, !PT ;  /* 0x0000000f220f7212 */ /* 0x000fe200078ec0ff */
[----:B------:R-:W-:Y:S01]  /*12f0*/  IMAD.MOV R9, RZ, RZ, -R7 ;  /* 0x000000ffff097224 */ /* 0x000fe200078e0a07 */
[----:B------:R-:W-:-:S03]  /*1300*/  LOP3.LUT R8, R27, R8, RZ, 0xc0, !PT ;  /* 0x000000081b087212 */ /* 0x000fc600078ec0ff */
[----:B------:R-:W-:Y:S02]  /*1310*/  IMAD R6, R2, R7, R15 ;  /* 0x0000000702067224 */ /* 0x000fe400078e020f */
[----:B0-----:R-:W-:Y:S02]  /*1320*/  IMAD R2, R9, R24, R36 ;  /* 0x0000001809027224 */ /* 0x001fe400078e0224 */
[----:B---3--:R-:W-:Y:S02]  /*1330*/  IMAD R19, R6, R28, R21 ;  /* 0x0000001c06137224 */ /* 0x008fe400078e0215 */
[----:B------:R-:W-:Y:S02]  /*1340*/  IMAD R2, R2, R29, R8 ;  /* 0x0000001d02027224 */ /* 0x000fe400078e0208 */
[----:B------:R-:W-:-:S03]  /*1350*/  IMAD.MOV.U32 R6, RZ, RZ, 0x1 ;  /* 0x00000001ff067424 */ /* 0x000fc600078e00ff */
[----:B------:R-:W-:Y:S02]  /*1360*/  SEL R22, R2, R19, !P1 ;  /* 0x0000001302167207 */ /* 0x000fe40004800000 */
[----:B------:R-:W-:Y:S01]  /*1370*/  SEL R19, R19, R2, !P1 ;  /* 0x0000000213137207 */ /* 0x000fe20004800000 */
[----:B------:R-:W-:Y:S01]  /*1380*/  IMAD.MOV.U32 R2, RZ, RZ, R30 ;  /* 0x000000ffff027224 */ /* 0x000fe200078e001e */
[----:B------:R-:W-:-:S07]  /*1390*/  PRMT R8, R6, 0x7610, R8 ;  /* 0x0000761006087816 */ /* 0x000fce0000000008 */
.L_x_12:
[----:B------:R-:W-:Y:S05]  /*13a0*/  @!P2 BRA `(.L_x_15) ;  /* 0x00000000000ca947 */ /* 0x000fea0003800000 */
[----:B------:R-:W-:Y:S01]  /*13b0*/  UCGABAR_WAIT ;  /* 0x0000000000007dc7 */ /* 0x000fe20008000000 */
[----:B------:R-:W-:Y:S01]  /*13c0*/  CCTL.IVALL ;  /* 0x00000000ff00798f */ /* 0x000fe20002000000 */
[----:B------:R-:W-:Y:S05]  /*13d0*/  BRA `(.L_x_16) ;  /* 0x0000000000047947 */ /* 0x000fea0003800000 */
.L_x_15:
[----:B------:R-:W-:Y:S06]  /*13e0*/  BAR.SYNC.DEFER_BLOCKING 0x0 ;  /* 0x0000000000007b1d */ /* 0x000fec0000010000 */
.L_x_16:
[----:B------:R-:W-:Y:S05]  /*13f0*/  @!P4 BRA `(.L_x_17) ;  /* 0x000000380020c947 */ /* 0x000fea0003800000 */
[----:B------:R-:W-:-:S13]  /*1400*/  ISETP.GT.U32.AND P0, PT, R35, 0x1, PT ;  /* 0x000000012300780c */ /* 0x000fda0003f04070 */
[----:B------:R-:W-:Y:S05]  /*1410*/  @P0 EXIT ;  /* 0x000000000000094d */ /* 0x000fea0003800000 */
.L_x_18:
[----:B------:R-:W-:-:S08]  /*1420*/  NOP ;  /* 0x0000000000007918 */ /* 0x000fd00000000000 */
[----:B------:R-:W1:Y:S02]  /*1430*/  USETMAXREG.TRY_ALLOC.CTAPOOL UP0, 0xe8 ;  /* 0x000000e8000079c8 */ /* 0x000e640008000600 */
[----:B-1----:R-:W-:-:S13]  /*1440*/  PLOP3.LUT P0, PT, PT, PT, UP0, 0x80, 0x0 ;  /* 0x000000000000781c */ /* 0x002fda0003f0f008 */
[----:B------:R-:W-:Y:S05]  /*1450*/  @!P0 BRA `(.L_x_18) ;  /* 0xfffffffc00f08947 */ /* 0x000fea000383ffff */
[----:B------:R-:W-:-:S13]  /*1460*/  LOP3.LUT P0, RZ, R8, 0xff, RZ, 0xc0, !PT ;  /* 0x000000ff08ff7812 */ /* 0x000fda000780c0ff */
[----:B------:R-:W-:Y:S05]  /*1470*/  @!P0 EXIT ;  /* 0x000000000000894d */ /* 0x000fea0003800000 */
[----:B------:R-:W1:Y:S01]  /*1480*/  S2UR UR4, SR_CgaCtaId ;  /* 0x00000000000479c3 */ /* 0x000e620000008800 */
[----:B------:R-:W-:Y:S01]  /*1490*/  VIADD R14, R14, 0xffffffff ;  /* 0xffffffff0e0e7836 */ /* 0x000fe20000000000 */
[CC--:B------:R-:W-:Y:S01]  /*14a0*/  LEA.HI R4, R0.reuse, R3.reuse, RZ, 0x2 ;  /* 0x0000000300047211 */ /* 0x0c0fe200078f10ff */
[----:B------:R-:W-:Y:S01]  /*14b0*/  UMOV UR41, 0x400 ;  /* 0x0000040000297882 */ /* 0x000fe20000000000 */
[----:B------:R-:W-:Y:S01]  /*14c0*/  LEA.HI R0, R0, R3, RZ, 0x5 ;  /* 0x0000000300007211 */ /* 0x000fe200078f28ff */
[----:B------:R-:W-:Y:S01]  /*14d0*/  UISETP.LT.AND UP0, UPT, UR40, 0x1, UPT ;  /* 0x000000012800788c */ /* 0x000fe2000bf01270 */
[----:B------:R-:W-:Y:S01]  /*14e0*/  R2UR UR42, R14 ;  /* 0x000000000e2a72ca */ /* 0x000fe200000e0000 */
[----:B------:R-:W-:Y:S01]  /*14f0*/  ULDC UR6, c[0x0][0x284] ;  /* 0x0000a10000067ab9 */ /* 0x000fe20000000800 */
[--C-:B------:R-:W-:Y:S01]  /*1500*/  SHF.R.S32.HI R60, RZ, 0x2, R4.reuse ;  /* 0x00000002ff3c7819 */ /* 0x100fe20000011404 */
[----:B------:R-:W-:Y:S01]  /*1510*/  USEL UR43, UR40, 0x1, UP0 ;  /* 0x00000001282b7887 */ /* 0x000fe20008000000 */
[----:B------:R-:W-:Y:S01]  /*1520*/  SHF.R.S32.HI R5, RZ, 0x1f, R4 ;  /* 0x0000001fff057819 */ /* 0x000fe20000011404 */
[----:B------:R-:W-:Y:S01]  /*1530*/  USHF.L.U32 UR46, UR40, 0x1, URZ ;  /* 0x00000001282e7899 */ /* 0x000fe2000800063f */
[----:B------:R-:W-:Y:S01]  /*1540*/  LOP3.LUT R62, R4, 0xfffffffc, RZ, 0xc0, !PT ;  /* 0xfffffffc043e7812 */ /* 0x000fe200078ec0ff */
[----:B------:R-:W-:Y:S01]  /*1550*/  UIADD3 UR43, -UR43, UR40, URZ ;  /* 0x000000282b2b7290 */ /* 0x000fe2000fffe13f */
[----:B------:R-:W-:-:S02]  /*1560*/  LEA.HI R5, R5, R60, RZ, 0x3 ;  /* 0x0000003c05057211 */ /* 0x000fc400078f18ff */
[----:B------:R-:W-:Y:S01]  /*1570*/  ISETP.NE.AND P0, PT, R14, RZ, PT ;  /* 0x000000ff0e00720c */ /* 0x000fe20003f05270 */
[----:B------:R-:W-:Y:S01]  /*1580*/  IMAD.IADD R62, R3, 0x1, -R62 ;  /* 0x00000001033e7824 */ /* 0x000fe200078e0a3e */
[----:B------:R-:W-:Y:S01]  /*1590*/  LOP3.LUT R5, R5, 0xfffffff8, RZ, 0xc0, !PT ;  /* 0xfffffff805057812 */ /* 0x000fe200078ec0ff */
[----:B------:R-:W-:Y:S01]  /*15a0*/  USHF.L.U32 UR42, UR42, 0x3, URZ ;  /* 0x000000032a2a7899 */ /* 0x000fe2000800063f */
[----:B------:R-:W-:Y:S02]  /*15b0*/  LOP3.LUT R72, R16, 0x1, RZ, 0xfc, !PT ;  /* 0x0000000110487812 */ /* 0x000fe400078efcff */
[----:B------:R-:W-:Y:S01]  /*15c0*/  SEL R73, RZ, 0x1, P0 ;  /* 0x00000001ff497807 */ /* 0x000fe20000000000 */
[----:B------:R-:W-:Y:S01]  /*15d0*/  IMAD.IADD R60, R60, 0x1, -R5 ;  /* 0x000000013c3c7824 */ /* 0x000fe200078e0a05 */
[----:B-1----:R-:W-:Y:S01]  /*15e0*/  ULEA UR41, UR4, UR41, 0x18 ;  /* 0x0000002904297291 */ /* 0x002fe2000f8ec03f */
[----:B------:R-:W-:Y:S01]  /*15f0*/  SHF.R.S32.HI R5, RZ, 0x5, R0 ;  /* 0x00000005ff057819 */ /* 0x000fe20000011400 */
[----:B------:R-:W-:-:S02]  /*1600*/  IMAD.U32 R64, RZ, RZ, UR42 ;  /* 0x0000002aff407e24 */ /* 0x000fc4000f8e00ff */
[----:B------:R-:W-:Y:S01]  /*1610*/  UIADD3 UR47, UR41, 0x60, URZ ;  /* 0x00000060292f7890 */ /* 0x000fe2000fffe03f */
[--C-:B------:R-:W-:Y:S01]  /*1620*/  SHF.R.S32.HI R61, RZ, 0x1f, R60.reuse ;  /* 0x0000001fff3d7819 */ /* 0x100fe2000001143c */
[----:B------:R-:W-:Y:S01]  /*1630*/  UIADD3 UR4, UR41, 0x180, URZ ;  /* 0x0000018029047890 */ /* 0x000fe2000fffe03f */
[C-C-:B------:R-:W-:Y:S01]  /*1640*/  IMAD R67, R5.reuse, -0x10, -R60.reuse ;  /* 0xfffffff005437824 */ /* 0x140fe200078e0a3c */
[----:B------:R-:W-:Y:S01]  /*1650*/  UIADD3 UR5, UR41, 0xa180, URZ ;  /* 0x0000a18029057890 */ /* 0x000fe2000fffe03f */
[C---:B------:R-:W-:Y:S01]  /*1660*/  LOP3.LUT R66, R64.reuse, 0x8, RZ, 0xc0, !PT ;  /* 0x0000000840427812 */ /* 0x040fe200078ec0ff */
[----:B------:R-:W-:Y:S01]  /*1670*/  USHF.R.U32.HI UR4, URZ, 0x4, UR4 ;  /* 0x000000043f047899 */ /* 0x000fe20008011604 */
[----:B------:R-:W-:Y:S01]  /*1680*/  IMAD.U32 R63, RZ, RZ, UR47 ;  /* 0x0000002fff3f7e24 */ /* 0x000fe2000f8e00ff */
[----:B------:R-:W-:Y:S01]  /*1690*/  USHF.R.U32.HI UR5, URZ, 0x4, UR5 ;  /* 0x000000043f057899 */ /* 0x000fe20008011605 */
[----:B------:R-:W-:Y:S01]  /*16a0*/  IMAD.WIDE R60, R5, 0x10, R60 ;  /* 0x00000010053c7825 */ /* 0x000fe200078e023c */
[----:B------:R-:W-:Y:S01]  /*16b0*/  ULOP3.LUT UR4, UR4, 0x3fff, URZ, 0xc0, !UPT ;  /* 0x00003fff04047892 */ /* 0x000fe2000f8ec03f */
[----:B------:R-:W-:Y:S01]  /*16c0*/  LOP3.LUT R64, R64, 0x8, RZ, 0xc, !PT ;  /* 0x0000000840407812 */ /* 0x000fe200078e0cff */
[----:B------:R-:W-:Y:S01]  /*16d0*/  ULOP3.LUT UR5, UR5, 0x3fff, URZ, 0xc0, !UPT ;  /* 0x00003fff05057892 */ /* 0x000fe2000f8ec03f */
[----:B------:R-:W-:Y:S01]  /*16e0*/  VIADD R65, R63, UR42 ;  /* 0x0000002a3f417c36 */ /* 0x000fe20008000000 */
[----:B------:R-:W-:Y:S01]  /*16f0*/  LOP3.LUT R66, R66, 0x18, RZ, 0x3c, !PT ;  /* 0x0000001842427812 */ /* 0x000fe200078e3cff */
[----:B------:R-:W-:Y:S01]  /*1700*/  VIADD R67, R67, UR6 ;  /* 0x0000000643437c36 */ /* 0x000fe20008000000 */
[----:B------:R-:W-:-:S02]  /*1710*/  ULOP3.LUT UR44, UR4, 0x10000, URZ, 0xfc, !UPT ;  /* 0x00010000042c7892 */ /* 0x000fc4000f8efc3f */
[----:B------:R-:W-:-:S12]  /*1720*/  ULOP3.LUT UR45, UR5, 0x10000, URZ, 0xfc, !UPT ;  /* 0x00010000052d7892 */ /* 0x000fd8000f8efc3f */
.L_x_102:
[----:B------:R-:W-:Y:S01]  /*1730*/  SHF.L.U32 R0, R73, 0x1f, RZ ;  /* 0x0000001f49007819 */ /* 0x000fe200000006ff */
[----:B------:R-:W-:Y:S02]  /*1740*/  ULDC UR4, c[0x0][0x28c] ;  /* 0x0000a30000047ab9 */ /* 0x000fe40000000800 */
[----:B------:R-:W-:Y:S01]  /*1750*/  ISETP.LT.AND P1, PT, RZ, UR4, PT ;  /* 0x00000004ff007c0c */ /* 0x000fe2000bf21270 */
[----:B-1----:R-:W1:Y:S02]  /*1760*/  SYNCS.PHASECHK.TRANS64.TRYWAIT P0, [R63+UR42], R0 ;  /* 0x000000003f0075a7 */ /* 0x002e64000800016a */
[----:B-1-34-:R-:W-:Y:S10]  /*1770*/  @!P0 BRA `(.L_x_19) ;  /* 0x0000004400b88947 */ /* 0x01aff40003800000 */
.L_x_125:
[----:B------:R-:W-:Y:S05]  /*1780*/  @P1 BRA `(.L_x_20) ;  /* 0x0000000000401947 */ /* 0x000fea0003800000 */
[----:B-1----:R-:W-:Y:S01]  /*1790*/  MOV R0, 0x0 ;  /* 0x0000000000007802 */ /* 0x002fe20000000f00 */
[----:B------:R-:W-:Y:S01]  /*17a0*/  ULDC.64 UR4, c[0x4][0x68] ;  /* 0x01001a0000047ab9 */ /* 0x000fe20000000a00 */
[----:B------:R-:W-:Y:S01]  /*17b0*/  ULDC.64 UR6, c[0x4][0x8] ;  /* 0x0100020000067ab9 */ /* 0x000fe20000000a00 */
[----:B------:R-:W-:Y:S01]  /*17c0*/  IMAD.U32 R4, RZ, RZ, UR4 ;  /* 0x00000004ff047e24 */ /* 0x000fe2000f8e00ff */
[----:B------:R1:W2:Y:S01]  /*17d0*/  LDC.64 R14, c[0x4][R0] ;  /* 0x01000000000e7b82 */ /* 0x0002a20000000a00 */
[----:B------:R-:W-:Y:S01]  /*17e0*/  IMAD.U32 R5, RZ, RZ, UR5 ;  /* 0x00000005ff057e24 */ /* 0x000fe2000f8e00ff */
[----:B------:R-:W-:Y:S01]  /*17f0*/  ULDC.64 UR4, c[0x4][0x70] ;  /* 0x01001c0000047ab9 */ /* 0x000fe20000000a00 */
[----:B------:R-:W-:Y:S02]  /*1800*/  IMAD.U32 R10, RZ, RZ, UR6 ;  /* 0x00000006ff0a7e24 */ /* 0x000fe4000f8e00ff */
[----:B------:R-:W-:Y:S02]  /*1810*/  IMAD.U32 R6, RZ, RZ, UR4 ;  /* 0x00000004ff067e24 */ /* 0x000fe4000f8e00ff */
[----:B------:R-:W-:-:S02]  /*1820*/  IMAD.U32 R7, RZ, RZ, UR5 ;  /* 0x00000005ff077e24 */ /* 0x000fc4000f8e00ff */
[----:B------:R-:W-:Y:S02]  /*1830*/  IMAD.U32 R11, RZ, RZ, UR7 ;  /* 0x00000007ff0b7e24 */ /* 0x000fe4000f8e00ff */
[----:B------:R-:W-:Y:S02]  /*1840*/  IMAD.MOV.U32 R8, RZ, RZ, 0x1e1 ;  /* 0x000001e1ff087424 */ /* 0x000fe400078e00ff */
[----:B0-----:R-:W-:Y:S02]  /*1850*/  IMAD.MOV.U32 R12, RZ, RZ, 0x1 ;  /* 0x00000001ff0c7424 */ /* 0x001fe400078e00ff */
[----:B-1----:R-:W-:-:S07]  /*1860*/  IMAD.MOV.U32 R13, RZ, RZ, RZ ;  /* 0x000000ffff0d7224 */ /* 0x002fce00078e00ff */
[----:B------:R-:W-:-:S07]  /*1870*/  LEPC R20, `(.L_x_20) ;  /* 0x000000001014794e */ /* 0x000fce0000000000 */
[----:B--2--5:R-:W-:Y:S05]  /*1880*/  CALL.ABS.NOINC R14 ;  /* 0x000000000e007343 */ /* 0x024fea0003c00000 */
.L_x_20:
[----:B------:R-:W-:-:S13]  /*1890*/  ISETP.NE.AND P0, PT, R72, 0x3, PT ;  /* 0x000000034800780c */ /* 0x000fda0003f05270 */
[----:B------:R-:W-:Y:S05]  /*18a0*/  @!P0 BRA `(.L_x_21) ;  /* 0x0000000000048947 */ /* 0x000fea0003800000 */
[----:B------:R-:W-:Y:S01]  /*18b0*/  BPT.TRAP 0x1 ;  /* 0x000000040000795c */ /* 0x000fe20000300000 */
.L_x_21:
[----:B------:R-:W-:Y:S02]  /*18c0*/  IMAD.U32 R3, RZ, RZ, UR38 ;  /* 0x00000026ff037e24 */ /* 0x000fe4000f8e00ff */
[----:B-1----:R-:W-:-:S03]  /*18d0*/  IMAD.U32 R0, RZ, RZ, UR39 ;  /* 0x00000027ff007e24 */ /* 0x002fc6000f8e00ff */
[----:B------:R-:W-:Y:S02]  /*18e0*/  LEA R3, R3, UR41, 0x3 ;  /* 0x0000002903037c11 */ /* 0x000fe4000f8e18ff */
[----:B------:R-:W-:-:S04]  /*18f0*/  SHF.L.U32 R0, R0, 0x1f, RZ ;  /* 0x0000001f00007819 */ /* 0x000fc800000006ff */
[----:B------:R1:W2:Y:S01]  /*1900*/  SYNCS.PHASECHK.TRANS64.TRYWAIT P1, [R3+URZ], R0 ;  /* 0x00000000030075a7 */ /* 0x0002a2000802017f */
[----:B------:R-:W-:Y:S05]  /*1910*/  @!P0 BRA `(.L_x_22) ;  /* 0x0000000000048947 */ /* 0x000fea0003800000 */
[----:B------:R-:W-:Y:S01]  /*1920*/  BPT.TRAP 0x1 ;  /* 0x000000040000795c */ /* 0x000fe20000300000 */
.L_x_22:
[----:B--2---:R-:W-:Y:S05]  /*1930*/  @P1 BRA `(.L_x_23) ;  /* 0x0000000000081947 */ /* 0x004fea0003800000 */
[----:B------:R-:W2:Y:S02]  /*1940*/  SYNCS.PHASECHK.TRANS64.TRYWAIT P1, [R3+URZ], R0 ;  /* 0x00000000030075a7 */ /* 0x000ea4000802017f */
[----:B--2---:R-:W-:Y:S05]  /*1950*/  @!P1 BRA `(.L_x_24) ;  /* 0x0000004400549947 */ /* 0x004fea0003800000 */
.L_x_23:
[----:B------:R-:W-:Y:S05]  /*1960*/  WARPSYNC.ALL ;  /* 0x0000000000007948 */ /* 0x000fea0003800000 */
[----:B------:R-:W-:Y:S01]  /*1970*/  ULEA UR8, UR38, UR44, 0x9 ;  /* 0x0000002c26087291 */ /* 0x000fe2000f8e483f */
[----:B------:R-:W-:Y:S01]  /*1980*/  WARPGROUP.ARRIVE ;  /* 0x00000000000079c5 */ /* 0x000fe20000000000 */
[----:B------:R-:W-:Y:S01]  /*1990*/  ULEA UR9, UR38, UR45, 0x9 ;  /* 0x0000002d26097291 */ /* 0x000fe2000f8e483f */
[----:B-12---:R-:W-:Y:S01]  /*19a0*/  IMAD.U32 R0, RZ, RZ, UR43 ;  /* 0x0000002bff007e24 */ /* 0x006fe2000f8e00ff */
[----:B------:R-:W-:Y:S01]  /*19b0*/  UMOV UR5, 0x40000040 ;  /* 0x4000004000057882 */ /* 0x000fe20000000000 */
[----:B------:R-:W-:-:S02]  /*19c0*/  UMOV UR7, 0x40000040 ;  /* 0x4000004000077882 */ /* 0x000fc40000000000 */
[----:B------:R-:W-:Y:S01]  /*19d0*/  UMOV UR4, UR8 ;  /* 0x0000000800047c82 */ /* 0x000fe20008000000 */
[----:B------:R-:W-:Y:S01]  /*19e0*/  ISETP.GE.AND P1, PT, R0, 0x1, PT ;  /* 0x000000010000780c */ /* 0x000fe20003f26270 */
[----:B------:R-:W-:Y:S02]  /*19f0*/  UMOV UR6, UR9 ;  /* 0x0000000900067c82 */ /* 0x000fe40008000000 */
[----:B------:R-:W-:Y:S01]  /*1a00*/  HGMMA.64x64x16.F32.BF16 R24, gdesc[UR4], RZ, !UPT, gsb0 ;  /* 0x00e00000041879f0 */ /* 0x000fe2000c0018ff */
[----:B------:R-:W-:Y:S02]  /*1a10*/  UIADD3 UR4, UR8, 0x2, URZ ;  /* 0x0000000208047890 */ /* 0x000fe4000fffe03f */
[----:B------:R-:W-:Y:S01]  /*1a20*/  UIADD3 UR6, UR9, 0x2, URZ ;  /* 0x0000000209067890 */ /* 0x000fe2000fffe03f */
[----:B------:R-:W-:Y:S01]  /*1a30*/  UMOV UR5, 0x40000040 ;  /* 0x4000004000057882 */ /* 0x000fe20000000000 */
[----:B------:R-:W-:Y:S01]  /*1a40*/  UMOV UR7, 0x40000040 ;  /* 0x4000004000077882 */ /* 0x000fe20000000000 */
[----:B------:R-:W-:-:S02]  /*1a50*/  WARPGROUP.DEPBAR.LE gsb0, 0x0 ;  /* 0x00008000000079c5 */ /* 0x000fc40000010000 */
[----:B------:R-:W-:-:S06]  /*1a60*/  WARPGROUP.ARRIVE ;  /* 0x00000000000079c5 */ /* 0x000fcc0000000000 */
[----:B------:R-:W-:Y:S01]  /*1a70*/  HGMMA.64x64x16.F32.BF16 R24, gdesc[UR4], R24, gsb0 ;  /* 0x00e00000041879f0 */ /* 0x000fe20008001818 */
[----:B------:R-:W-:Y:S02]  /*1a80*/  UIADD3 UR4, UR8, 0x4, URZ ;  /* 0x0000000408047890 */ /* 0x000fe4000fffe03f */
[----:B------:R-:W-:Y:S01]  /*1a90*/  UIADD3 UR6, UR9, 0x4, URZ ;  /* 0x0000000409067890 */ /* 0x000fe2000fffe03f */
[----:B------:R-:W-:Y:S01]  /*1aa0*/  UMOV UR5, 0x40000040 ;  /* 0x4000004000057882 */ /* 0x000fe20000000000 */
[----:B------:R-:W-:Y:S01]  /*1ab0*/  UMOV UR7, 0x40000040 ;  /* 0x4000004000077882 */ /* 0x000fe20000000000 */
[----:B------:R-:W-:Y:S02]  /*1ac0*/  WARPGROUP.DEPBAR.LE gsb0, 0x0 ;  /* 0x00008000000079c5 */ /* 0x000fe40000010000 */
        /* <DEDUP_REMOVED lines=8> */
[----:B------:R-:W-:Y:S03]  /*1b50*/  HGMMA.64x64x16.F32.BF16 R24, gdesc[UR4], R24, gsb0 ;  /* 0x00e00000041879f0 */ /* 0x000fe60008001818 */
[----:B------:R-:W-:Y:S02]  /*1b60*/  WARPGROUP.DEPBAR.LE gsb0, 0x0 ;  /* 0x00008000000079c5 */ /* 0x000fe40000010000 */
[----:B------:R-:W-:Y:S05]  /*1b70*/  @!P1 BRA `(.L_x_25) ;  /* 0x0000000400149947 */ /* 0x000fea0003800000 */
[----:B------:R-:W-:Y:S01]  /*1b80*/  UIADD3 UR4, UR38, 0x1, URZ ;  /* 0x0000000126047890 */ /* 0x000fe2000fffe03f */
[----:B------:R-:W-:Y:S02]  /*1b90*/  IMAD.U32 R0, RZ, RZ, UR43 ;  /* 0x0000002bff007e24 */ /* 0x000fe4000f8e00ff */
[----:B------:R-:W-:Y:S01]  /*1ba0*/  IMAD.U32 R3, RZ, RZ, UR38 ;  /* 0x00000026ff037e24 */ /* 0x000fe2000f8e00ff */
[----:B------:R-:W-:-:S04]  /*1bb0*/  UISETP.NE.AND UP0, UPT, UR4, 0x5, UPT ;  /* 0x000000050400788c */ /* 0x000fc8000bf05270 */
[----:B------:R-:W-:Y:S02]  /*1bc0*/  USEL UR5, URZ, 0x1, UP0 ;  /* 0x000000013f057887 */ /* 0x000fe40008000000 */
[----:B------:R-:W-:Y:S02]  /*1bd0*/  USEL UR8, UR4, URZ, UP0 ;  /* 0x0000003f04087287 */ /* 0x000fe40008000000 */
[----:B------:R-:W-:-:S06]  /*1be0*/  ULOP3.LUT UR5, UR39, UR5, URZ, 0x3c, !UPT ;  /* 0x0000000527057292 */ /* 0x000fcc000f8e3c3f */
[----:B------:R-:W-:-:S07]  /*1bf0*/  IMAD.U32 R6, RZ, RZ, UR5 ;  /* 0x00000005ff067e24 */ /* 0x000fce000f8e00ff */
.L_x_32:
[----:B------:R-:W-:Y:S05]  /*1c00*/  @!P0 BRA `(.L_x_26) ;  /* 0x0000000000048947 */ /* 0x000fea0003800000 */
[----:B------:R-:W-:Y:S01]  /*1c10*/  BPT.TRAP 0x1 ;  /* 0x000000040000795c */ /* 0x000fe20000300000 */
.L_x_26:
[----:B------:R-:W-:Y:S01]  /*1c20*/  ULEA UR4, UR8, UR41, 0x3 ;  /* 0x0000002908047291 */ /* 0x000fe2000f8e183f */
[----:B------:R-:W-:-:S08]  /*1c30*/  SHF.L.U32 R4, R6, 0x1f, RZ ;  /* 0x0000001f06047819 */ /* 0x000fd000000006ff */
[----:B------:R1:W2:Y:S01]  /*1c40*/  SYNCS.PHASECHK.TRANS64.TRYWAIT P1, [UR4], R4 ;  /* 0x00000004ff0075a7 */ /* 0x0002a20008020144 */
[----:B------:R-:W-:Y:S05]  /*1c50*/  @!P0 BRA `(.L_x_27) ;  /* 0x0000000000048947 */ /* 0x000fea0003800000 */
[----:B------:R-:W-:Y:S01]  /*1c60*/  BPT.TRAP 0x1 ;  /* 0x000000040000795c */ /* 0x000fe20000300000 */
.L_x_27:
[----:B--2---:R-:W-:Y:S05]  /*1c70*/  @P1 BRA `(.L_x_28) ;  /* 0x0000000000081947 */ /* 0x004fea0003800000 */
[----:B------:R-:W2:Y:S02]  /*1c80*/  SYNCS.PHASECHK.TRANS64.TRYWAIT P1, [UR4], R4 ;  /* 0x00000004ff0075a7 */ /* 0x000ea40008020144 */
[----:B--2---:R-:W-:Y:S05]  /*1c90*/  @!P1 BRA `(.L_x_29) ;  /* 0x0000004000989947 */ /* 0x004fea0003800000 */
.L_x_28:
[----:B------:R-:W-:Y:S01]  /*1ca0*/  ULEA UR9, UR8, UR44, 0x9 ;  /* 0x0000002c08097291 */ /* 0x000fe2000f8e483f */
[----:B------:R-:W-:Y:S01]  /*1cb0*/  WARPGROUP.ARRIVE ;  /* 0x00000000000079c5 */ /* 0x000fe20000000000 */
[----:B------:R-:W-:Y:S01]  /*1cc0*/  ULEA UR10, UR8, UR45, 0x9 ;  /* 0x0000002d080a7291 */ /* 0x000fe2000f8e483f */
[----:B------:R-:W-:Y:S01]  /*1cd0*/  UMOV UR5, 0x40000040 ;  /* 0x4000004000057882 */ /* 0x000fe20000000000 */
[----:B------:R-:W-:-:S03]  /*1ce0*/  UMOV UR7, 0x40000040 ;  /* 0x4000004000077882 */ /* 0x000fc60000000000 */
[----:B------:R-:W-:Y:S02]  /*1cf0*/  UMOV UR4, UR9 ;  /* 0x0000000900047c82 */ /* 0x000fe40008000000 */
[----:B------:R-:W-:Y:S02]  /*1d00*/  UMOV UR6, UR10 ;  /* 0x0000000a00067c82 */ /* 0x000fe40008000000 */
[----:B------:R-:W-:Y:S01]  /*1d10*/  HGMMA.64x64x16.F32.BF16 R24, gdesc[UR4], R24, gsb0 ;  /* 0x00e00000041879f0 */ /* 0x000fe20008001818 */
        /* <DEDUP_REMOVED lines=23> */
[----:B------:R-:W-:Y:S01]  /*1e90*/  BPT.TRAP 0x1 ;  /* 0x000000040000795c */ /* 0x000fe20000300000 */
.L_x_30:
[----:B------:R-:W-:-:S13]  /*1ea0*/  ISETP.NE.AND P1, PT, R57, RZ, PT ;  /* 0x000000ff3900720c */ /* 0x000fda0003f25270 */
[----:B-12---:R-:W-:-:S05]  /*1eb0*/  @P1 LEA R4, R3, UR41, 0x3 ;  /* 0x0000002903041c11 */ /* 0x006fca000f8e18ff */
[----:B------:R-:W-:-:S05]  /*1ec0*/  @P1 VIADD R5, R4, 0x28 ;  /* 0x0000002804051836 */ /* 0x000fca0000000000 */
[----:B------:R-:W-:-:S04]  /*1ed0*/  @P1 PRMT R5, R56, 0x654, R5 ;  /* 0x0000065438051816 */ /* 0x000fc80000000005 */
[----:B------:R1:W-:Y:S01]  /*1ee0*/  @P1 SYNCS.ARRIVE.TRANS64.RED.A1T0 RZ, [R5+URZ], RZ ;  /* 0x000000ff05ff19a7 */ /* 0x0003e2000810043f */
[----:B------:R-:W-:-:S13]  /*1ef0*/  ISETP.GT.U32.AND P1, PT, R16, 0x1, PT ;  /* 0x000000011000780c */ /* 0x000fda0003f24070 */
[----:B-1----:R-:W-:Y:S05]  /*1f00*/  @P1 BRA `(.L_x_31) ;  /* 0x0000000000041947 */ /* 0x002fea0003800000 */
[----:B------:R-:W-:Y:S01]  /*1f10*/  BPT.TRAP 0x1 ;  /* 0x000000040000795c */ /* 0x000fe20000300000 */
.L_x_31:
[----:B------:R-:W-:Y:S01]  /*1f20*/  UIADD3 UR8, UR8, 0x1, URZ ;  /* 0x0000000108087890 */ /* 0x000fe2000fffe03f */
[C---:B------:R-:W-:Y:S01]  /*1f30*/  ISETP.GT.AND P2, PT, R0.reuse, 0x1, PT ;  /* 0x000000010000780c */ /* 0x040fe20003f44270 */
[----:B------:R-:W-:Y:S02]  /*1f40*/  VIADD R3, R3, 0x1 ;  /* 0x0000000103037836 */ /* 0x000fe40000000000 */
[----:B------:R-:W-:Y:S01]  /*1f50*/  UISETP.NE.AND UP0, UPT, UR8, 0x5, UPT ;  /* 0x000000050800788c */ /* 0x000fe2000bf05270 */
[----:B------:R-:W-:Y:S02]  /*1f60*/  VIADD R0, R0, 0xffffffff ;  /* 0xffffffff00007836 */ /* 0x000fe40000000000 */
[C---:B------:R-:W-:Y:S01]  /*1f70*/  ISETP.NE.AND P1, PT, R3.reuse, 0x5, PT ;  /* 0x000000050300780c */ /* 0x040fe20003f25270 */
[----:B------:R-:W-:Y:S02]  /*1f80*/  USEL UR4, URZ, 0x1, UP0 ;  /* 0x000000013f047887 */ /* 0x000fe40008000000 */
[----:B------:R-:W-:Y:S01]  /*1f90*/  USEL UR8, UR8, URZ, UP0 ;  /* 0x0000003f08087287 */ /* 0x000fe20008000000 */
[----:B------:R-:W-:-:S03]  /*1fa0*/  SEL R3, R3, RZ, P1 ;  /* 0x000000ff03037207 */ /* 0x000fc60000800000 */
[----:B------:R-:W-:Y:S01]  /*1fb0*/  LOP3.LUT R6, R6, UR4, RZ, 0x3c, !PT ;  /* 0x0000000406067c12 */ /* 0x000fe2000f8e3cff */
[----:B------:R-:W-:Y:S07]  /*1fc0*/  @P2 BRA `(.L_x_32) ;  /* 0xfffffffc000c2947 */ /* 0x000fee000383ffff */
.L_x_25:
[----:B------:R-:W1:Y:S01]  /*1fd0*/  LDC R0, c[0x0][0x28c] ;  /* 0x0000a300ff007b82 */ /* 0x000e620000000800 */
[----:B------:R2:W-:Y:S01]  /*1fe0*/  SYNCS.ARRIVE.TRANS64.A1T0 RZ, [R64+UR47], RZ ;  /* 0x000000ff40ff79a7 */ /* 0x0005e2000810002f */
[----:B-1----:R-:W-:-:S13]  /*1ff0*/  ISETP.GE.AND P1, PT, R0, 0x1, PT ;  /* 0x000000010000780c */ /* 0x002fda0003f26270 */
[----:B--2---:R-:W-:Y:S05]  /*2000*/  @!P1 BRA `(.L_x_33) ;  /* 0x0000000000449947 */ /* 0x004fea0003800000 */
[----:B------:R-:W-:Y:S05]  /*2010*/  @!P0 BRA `(.L_x_34) ;  /* 0x0000000000048947 */ /* 0x000fea0003800000 */
[----:B------:R-:W-:Y:S01]  /*2020*/  BPT.TRAP 0x1 ;  /* 0x000000040000795c */ /* 0x000fe20000300000 */
.L_x_34:
[----:B------:R-:W-:-:S13]  /*2030*/  ISETP.NE.AND P0, PT, R57, RZ, PT ;  /* 0x000000ff3900720c */ /* 0x000fda0003f05270 */
[----:B------:R-:W-:-:S05]  /*2040*/  VOTEU.ANY UP0, P0 ;  /* 0x00000000003f7886 */ /* 0x000fca0000000100 */
[----:B------:R-:W-:-:S06]  /*2050*/  @UP0 UIADD3 UR4, UR43, UR38, URZ ;  /* 0x000000262b040290 */ /* 0x000fcc000fffe03f */
[----:B------:R-:W-:Y:S02]  /*2060*/  IMAD.U32 R4, RZ, RZ, UR4 ;  /* 0x00000004ff047e24 */ /* 0x000fe4000f8e00ff */
[----:B------:R-:W-:Y:S02]  /*2070*/  IMAD.U32 R3, RZ, RZ, UR4 ;  /* 0x00000004ff037e24 */ /* 0x000fe4000f8e00ff */
[----:B------:R-:W-:-:S05]  /*2080*/  @P0 IMAD.WIDE.U32 R4, R4, -0x33333333, RZ ;  /* 0xcccccccd04040825 */ /* 0x000fca00078e00ff */
[----:B------:R-:W-:-:S05]  /*2090*/  @P0 SHF.R.U32.HI R0, RZ, 0x2, R5 ;  /* 0x00000002ff000819 */ /* 0x000fca0000011605 */
[----:B------:R-:W-:-:S05]  /*20a0*/  @P0 IMAD R0, R0, -0x5, R3 ;  /* 0xfffffffb00000824 */ /* 0x000fca00078e0203 */
[----:B------:R-:W-:-:S05]  /*20b0*/  @P0 LEA R0, R0, UR41, 0x3 ;  /* 0x0000002900000c11 */ /* 0x000fca000f8e18ff */
[----:B------:R-:W-:-:S05]  /*20c0*/  @P0 VIADD R3, R0, 0x28 ;  /* 0x0000002800030836 */ /* 0x000fca0000000000 */
[----:B------:R-:W-:-:S04]  /*20d0*/  @P0 PRMT R3, R56, 0x654, R3 ;  /* 0x0000065438030816 */ /* 0x000fc80000000003 */
[----:B------:R1:W-:Y:S01]  /*20e0*/  @P0 SYNCS.ARRIVE.TRANS64.RED.A1T0 RZ, [R3+URZ], RZ ;  /* 0x000000ff03ff09a7 */ /* 0x0003e2000810043f */
[----:B------:R-:W-:-:S13]  /*20f0*/  ISETP.GT.U32.AND P0, PT, R16, 0x1, PT ;  /* 0x000000011000780c */ /* 0x000fda0003f04070 */
[----:B-1----:R-:W-:Y:S05]  /*2100*/  @P0 BRA `(.L_x_33) ;  /* 0x0000000000040947 */ /* 0x002fea0003800000 */
[----:B------:R-:W-:Y:S01]  /*2110*/  BPT.TRAP 0x1 ;  /* 0x000000040000795c */ /* 0x000fe20000300000 */
.L_x_33:
[----:B------:R-:W-:Y:S01]  /*2120*/  SHF.L.U32 R0, R73, 0x1f, RZ ;  /* 0x0000001f49007819 */ /* 0x000fe200000006ff */
[----:B------:R-:W-:Y:S01]  /*2130*/  UIADD3 UR38, UR46, UR38, URZ ;  /* 0x000000262e267290 */ /* 0x000fe2000fffe03f */
[----:B------:R-:W1:Y:S01]  /*2140*/  LDC R7, c[0x0][0x288] ;  /* 0x0000a200ff077b82 */ /* 0x000e620000000800 */
[----:B------:R-:W-:Y:S01]  /*2150*/  UISETP.GE.U32.AND UP1, UPT, UR46, 0x5, UPT ;  /* 0x000000052e00788c */ /* 0x000fe2000bf26070 */
[----:B------:R-:W-:Y:S01]  /*2160*/  IMAD.SHL.U32 R8, R62, 0x2, RZ ;  /* 0x000000023e087824 */ /* 0x000fe200078e00ff */
[----:B------:R-:W-:Y:S02]  /*2170*/  UISETP.GT.U32.AND UP0, UPT, UR38, 0x4, UPT ;  /* 0x000000042600788c */ /* 0x000fe4000bf04070 */
[----:B------:R-:W-:Y:S02]  /*2180*/  UIMAD.WIDE.U32 UR4, UR38, -0x33333333, URZ ;  /* 0xcccccccd260478a5 */ /* 0x000fe4000f8e003f */
[----:B------:R-:W-:Y:S01]  /*2190*/  UISETP.LT.U32.AND UP0, UPT, UR46, 0x5, UP0 ;  /* 0x000000052e00788c */ /* 0x000fe20008701070 */
[----:B------:R-:W2:Y:S01]  /*21a0*/  SYNCS.PHASECHK.TRANS64.TRYWAIT P0, [R63+UR42+0x10], R0 ;  /* 0x000010003f0075a7 */ /* 0x000ea2000800016a */
[----:B------:R-:W-:Y:S01]  /*21b0*/  USHF.R.U32.HI UR4, URZ, 0x2, UR5 ;  /* 0x000000023f047899 */ /* 0x000fe20008011605 */
[----:B------:R-:W-:Y:S01]  /*21c0*/  SHF.R.S32.HI R9, RZ, 0x1f, R8 ;  /* 0x0000001fff097819 */ /* 0x000fe20000011408 */
[----:B------:R-:W-:-:S02]  /*21d0*/  USEL UR6, URZ, 0x1, !UP0 ;  /* 0x000000013f067887 */ /* 0x000fc4000c000000 */
[----:B------:R-:W-:Y:S02]  /*21e0*/  UIMAD UR38, UR4, -0x5, UR38 ;  /* 0xfffffffb042678a4 */ /* 0x000fe4000f8e0226 */
[----:B------:R-:W-:-:S04]  /*21f0*/  ULOP3.LUT UR39, UR39, UR6, URZ, 0x3c, !UPT ;  /* 0x0000000627277292 */ /* 0x000fc8000f8e3c3f */
[----:B------:R-:W-:Y:S01]  /*2200*/  @UP1 ULOP3.LUT UR39, UR39, 0x1, UR4, 0x78, !UPT ;  /* 0x0000000127271892 */ /* 0x000fe2000f8e7804 */
[----:B-12---:R-:W-:Y:S11]  /*2210*/  @!P0 BRA `(.L_x_35) ;  /* 0x0000003c00508947 */ /* 0x006ff60003800000 */
.L_x_126:
[----:B-1----:R-:W-:Y:S01]  /*2220*/  IMAD.SHL.U32 R0, R19, 0x40, RZ ;  /* 0x0000004013007824 */ /* 0x002fe200078e00ff */
[----:B------:R-:W-:Y:S01]  /*2230*/  ULDC UR6, c[0x0][0x284] ;  /* 0x0000a10000067ab9 */ /* 0x000fe20000000800 */
[----:B------:R-:W-:Y:S01]  /*2240*/  IMAD.SHL.U32 R14, R22, 0x40, RZ ;  /* 0x00000040160e7824 */ /* 0x000fe200078e00ff */
[----:B------:R-:W-:Y:S01]  /*2250*/  SHF.R.S32.HI R11, RZ, 0x1f, R2 ;  /* 0x0000001fff0b7819 */ /* 0x000fe20000011402 */
[----:B------:R-:W-:Y:S01]  /*2260*/  ULDC.64 UR4, c[0x0][0x5d0] ;  /* 0x0001740000047ab9 */ /* 0x000fe20000000a00 */
[----:B------:R-:W-:Y:S01]  /*2270*/  ISETP.GE.AND P0, PT, R0, UR6, PT ;  /* 0x0000000600007c0c */ /* 0x000fe2000bf06270 */
[----:B------:R-:W-:Y:S01]  /*2280*/  IMAD.WIDE.U32 R4, R2, UR4, R8 ;  /* 0x0000000402047c25 */ /* 0x000fe2000f8e0008 */
[----:B------:R-:W-:Y:S02]  /*2290*/  SHF.R.S32.HI R15, RZ, 0x1f, R14 ;  /* 0x0000001fff0f7819 */ /* 0x000fe4000001140e */
[C---:B------:R-:W-:Y:S01]  /*22a0*/  ISETP.GE.OR P0, PT, R14.reuse, R7, P0 ;  /* 0x000000070e00720c */ /* 0x040fe20000706670 */
[----:B------:R-:W-:Y:S01]  /*22b0*/  IMAD R3, R11, UR4, RZ ;  /* 0x000000040b037c24 */ /* 0x000fe2000f8e02ff */
[----:B------:R-:W-:-:S03]  /*22c0*/  IADD3 R4, P1, R14, R4, RZ ;  /* 0x000000040e047210 */ /* 0x000fc60007f3e0ff */
[----:B------:R-:W-:-:S05]  /*22d0*/  IMAD R3, R2, UR5, R3 ;  /* 0x0000000502037c24 */ /* 0x000fca000f8e0203 */
[----:B------:R-:W-:-:S03]  /*22e0*/  IADD3.X R5, R15, R5, R3, P1, !PT ;  /* 0x000000050f057210 */ /* 0x000fc60000ffe403 */
[----:B------:R-:W-:Y:S05]  /*22f0*/  @P0 BRA `(.L_x_36) ;  /* 0x0000002000b00947 */ /* 0x000fea0003800000 */
[----:B------:R-:W1:Y:S01]  /*2300*/  LDC.64 R76, c[0x0][0x5c8] ;  /* 0x00017200ff4c7b82 */ /* 0x000e620000000a00 */
[----:B-----5:R-:W-:Y:S01]  /*2310*/  FSETP.NEU.AND P0, PT, R59, RZ, PT ;  /* 0x000000ff3b00720b */ /* 0x020fe20003f0d000 */
[----:B------:R-:W-:Y:S01]  /*2320*/  IMAD R3, R62, -0x2, R7 ;  /* 0xfffffffe3e037824 */ /* 0x000fe200078e0207 */
[----:B------:R-:W-:Y:S01]  /*2330*/  BSSY B0, `(.L_x_36) ;  /* 0x0000228000007945 */ /* 0x000fe20003800000 */
[----:B------:R-:W-:-:S04]  /*2340*/  IMAD.WIDE R68, R19, 0x40, R60 ;  /* 0x0000004013447825 */ /* 0x000fc800078e023c */
[----:B------:R-:W-:Y:S02]  /*2350*/  IMAD.IADD R3, R3, 0x1, -R14 ;  /* 0x0000000103037824 */ /* 0x000fe400078e0a0e */
[----:B------:R-:W-:-:S03]  /*2360*/  IMAD.IADD R0, R67, 0x1, -R0 ;  /* 0x0000000143007824 */ /* 0x000fc600078e0a00 */
[----:B------:R-:W-:-:S04]  /*2370*/  ISETP.GT.AND P2, PT, R3, RZ, PT ;  /* 0x000000ff0300720c */ /* 0x000fc80003f44270 */
[----:B------:R-:W-:Y:S01]  /*2380*/  ISETP.GT.AND P1, PT, R0, RZ, P2 ;  /* 0x000000ff0000720c */ /* 0x000fe20001724270 */
[-C--:B-1----:R-:W-:Y:S02]  /*2390*/  IMAD R6, R69, R76.reuse, RZ ;  /* 0x0000004c45067224 */ /* 0x082fe400078e02ff */
[----:B------:R-:W-:-:S04]  /*23a0*/  IMAD.WIDE.U32 R70, R68, R76, R4 ;  /* 0x0000004c44467225 */ /* 0x000fc800078e0004 */
[----:B------:R-:W-:-:S04]  /*23b0*/  IMAD R5, R68, R77, R6 ;  /* 0x0000004d44057224 */ /* 0x000fc800078e0206 */
[----:B------:R-:W-:Y:S01]  /*23c0*/  IMAD.IADD R7, R71, 0x1, R5 ;  /* 0x0000000147077824 */ /* 0x000fe200078e0205 */
[----:B------:R-:W-:Y:S06]  /*23d0*/  @!P0 BRA `(.L_x_37) ;  /* 0x0000001400e48947 */ /* 0x000fec0003800000 */
[----:B------:R-:W1:Y:S01]  /*23e0*/  LDC.64 R74, c[0x0][0x5b8] ;  /* 0x00016e00ff4a7b82 */ /* 0x000e620000000a00 */
[----:B------:R-:W-:-:S07]  /*23f0*/  ULDC.64 UR4, c[0x0][0x5c0] ;  /* 0x0001700000047ab9 */ /* 0x000fce0000000a00 */
[----:B------:R-:W2:Y:S08]  /*2400*/  LDC.64 R78, c[0x0][0x5b0] ;  /* 0x00016c00ff4e7b82 */ /* 0x000eb00000000a00 */
[----:B------:R-:W0:Y:S01]  /*2410*/  LDC.64 R80, c[0x0][0x5a8] ;  /* 0x00016a00ff507b82 */ /* 0x000e220000000a00 */
[-C--:B-1----:R-:W-:Y:S02]  /*2420*/  IMAD R6, R11, R74.reuse, RZ ;  /* 0x0000004a0b067224 */ /* 0x082fe400078e02ff */
[----:B------:R-:W-:-:S04]  /*2430*/  IMAD.WIDE.U32 R4, R2, R74, R8 ;  /* 0x0000004a02047225 */ /* 0x000fc800078e0008 */
[----:B------:R-:W-:Y:S01]  /*2440*/  IMAD R71, R2, R75, R6 ;  /* 0x0000004b02477224 */ /* 0x000fe200078e0206 */
[----:B------:R-:W-:Y:S01]  /*2450*/  IADD3 R10, P0, R14, R4, RZ ;  /* 0x000000040e0a7210 */ /* 0x000fe20007f1e0ff */
[----:B--2---:R-:W-:-:S03]  /*2460*/  IMAD R4, R69, R78, RZ ;  /* 0x0000004e45047224 */ /* 0x004fc600078e02ff */
[----:B------:R-:W-:Y:S01]  /*2470*/  IADD3.X R11, R15, R5, R71, P0, !PT ;  /* 0x000000050f0b7210 */ /* 0x000fe200007fe447 */
[C---:B------:R-:W-:Y:S02]  /*2480*/  IMAD R75, R68.reuse, R79, R4 ;  /* 0x0000004f444b7224 */ /* 0x040fe400078e0204 */
[----:B------:R-:W-:-:S04]  /*2490*/  IMAD.WIDE.U32 R4, R68, R78, R10 ;  /* 0x0000004e44047225 */ /* 0x000fc800078e000a */
[----:B------:R-:W-:Y:S01]  /*24a0*/  IMAD.IADD R5, R5, 0x1, R75 ;  /* 0x0000000105057824 */ /* 0x000fe200078e024b */
[----:B0-----:R-:W-:-:S04]  /*24b0*/  LEA R12, P0, R4, R80, 0x1 ;  /* 0x00000050040c7211 */ /* 0x001fc800078008ff */
[----:B------:R-:W-:-:S05]  /*24c0*/  LEA.HI.X R13, R4, R81, R5, 0x1, P0 ;  /* 0x00000051040d7211 */ /* 0x000fca00000f0c05 */
[----:B------:R-:W2:Y:S01]  /*24d0*/  @P1 LDG.E.LTC128B.U16 R19, desc[UR36][R12.64] ;  /* 0x000000240c131981 */ /* 0x000ea2000c1e1520 */
[----:B------:R-:W-:Y:S01]  /*24e0*/  IMAD.WIDE.U32 R4, R68, R78, R14 ;  /* 0x0000004e44047225 */ /* 0x000fe200078e000e */
[----:B------:R-:W-:Y:S02]  /*24f0*/  BSSY B1, `(.L_x_38) ;  /* 0x0000015000017945 */ /* 0x000fe40003800000 */
[----:B------:R-:W-:-:S04]  /*2500*/  IADD3 R20, P0, R8, R4, RZ ;  /* 0x0000000408147210 */ /* 0x000fc80007f1e0ff */
[----:B------:R-:W-:Y:S02]  /*2510*/  IADD3.X R21, R9, R75, R5, P0, !PT ;  /* 0x0000004b09157210 */ /* 0x000fe400007fe405 */
[----:B------:R-:W-:Y:S01]  /*2520*/  LEA R6, P0, R70, UR4, 0x1 ;  /* 0x0000000446067c11 */ /* 0x000fe2000f8008ff */
[----:B------:R-:W-:-:S03]  /*2530*/  IMAD.WIDE.U32 R20, R2, R74, R20 ;  /* 0x0000004a02147225 */ /* 0x000fc600078e0014 */
[----:B------:R-:W-:Y:S02]  /*2540*/  LEA.HI.X R7, R70, UR5, R7, 0x1, P0 ;  /* 0x0000000546077c11 */ /* 0x000fe400080f0c07 */
[----:B------:R-:W-:-:S04]  /*2550*/  ISETP.GT.AND P0, PT, R3, 0x1, PT ;  /* 0x000000010300780c */ /* 0x000fc80003f04270 */
[----:B------:R-:W-:Y:S01]  /*2560*/  ISETP.GT.AND P3, PT, R0, RZ, P0 ;  /* 0x000000ff0000720c */ /* 0x000fe20000764270 */
[----:B--2---:R-:W-:-:S04]  /*2570*/  IMAD.U32 R4, R19, 0x10000, RZ ;  /* 0x0001000013047824 */ /* 0x004fc800078e00ff */
[----:B------:R-:W-:Y:S01]  /*2580*/  FMUL R5, R4, R59 ;  /* 0x0000003b04057220 */ /* 0x000fe20000400000 */
[----:B------:R-:W-:-:S03]  /*2590*/  LEA R4, P4, R20, R80, 0x1 ;  /* 0x0000005014047211 */ /* 0x000fc600078808ff */
[----:B------:R-:W-:-:S05]  /*25a0*/  FFMA R5, R24, R58, R5 ;  /* 0x0000003a18057223 */ /* 0x000fca0000000005 */
[----:B------:R-:W-:Y:S01]  /*25b0*/  F2FP.BF16.F32.PACK_AB R12, RZ, R5 ;  /* 0x00000005ff0c723e */ /* 0x000fe200000010ff */
[----:B------:R-:W-:-:S03]  /*25c0*/  IMAD.IADD R5, R71, 0x1, R21 ;  /* 0x0000000147057824 */ /* 0x000fc600078e0215 */
[----:B------:R-:W-:Y:S01]  /*25d0*/  PRMT R13, R12, 0x7610, R13 ;  /* 0x000076100c0d7816 */ /* 0x000fe2000000000d */
[----:B------:R-:W-:Y:S01]  /*25e0*/  IMAD.SHL.U32 R12, R78, 0x8, RZ ;  /* 0x000000084e0c7824 */ /* 0x000fe200078e00ff */
[----:B------:R-:W-:-:S03]  /*25f0*/  LEA.HI.X R5, R20, R81, R5, 0x1, P4 ;  /* 0x0000005114057211 */ /* 0x000fc600020f0c05 */
[----:B------:R0:W-:Y:S02]  /*2600*/  @P1 STG.E.U16 desc[UR36][R6.64], R13 ;  /* 0x0000000d06001986 */ /* 0x0001e4000c101524 */
[----:B0-----:R-:W-:Y:S01]  /*2610*/  SHF.L.U64.HI R13, R78, 0x3, R79 ;  /* 0x000000034e0d7819 */ /* 0x001fe2000001024f */
[----:B------:R-:W-:Y:S06]  /*2620*/  @!P3 BRA `(.L_x_39) ;  /* 0x000000000004b947 */ /* 0x000fec0003800000 */
[----:B------:R0:W5:Y:S02]  /*2630*/  LDG.E.LTC128B.U16 R19, desc[UR36][R4.64+0x2] ;  /* 0x0000022404137981 */ /* 0x000164000c1e1520 */
.L_x_39:
[----:B------:R-:W-:Y:S05]  /*2640*/  BSYNC B1 ;  /* 0x0000000000017941 */ /* 0x000fea0003800000 */
.L_x_38:
[----:B------:R-:W-:Y:S01]  /*2650*/  IMAD.WIDE.U32 R68, R68, R78, R12 ;  /* 0x0000004e44447225 */ /* 0x000fe200078e000c */
[----:B------:R-:W-:-:S03]  /*2660*/  ISETP.GT.AND P2, PT, R0, 0x8, P2 ;  /* 0x000000080000780c */ /* 0x000fc60001744270 */
[----:B-----5:R-:W-:Y:S01]  /*2670*/  IMAD.U32 R20, R19, 0x10000, RZ ;  /* 0x0001000013147824 */ /* 0x020fe200078e00ff */
[----:B------:R-:W-:Y:S01]  /*2680*/  IADD3 R10, P1, R10, R68, RZ ;  /* 0x000000440a0a7210 */ /* 0x000fe20007f3e0ff */
[----:B------:R-:W-:Y:S02]  /*2690*/  IMAD.IADD R75, R75, 0x1, R69 ;  /* 0x000000014b4b7824 */ /* 0x000fe400078e0245 */
[----:B------:R-:W-:Y:S02]  /*26a0*/  FMUL R20, R20, R59 ;  /* 0x0000003b14147220 */ /* 0x000fe40000400000 */
[----:B------:R-:W-:Y:S01]  /*26b0*/  IMAD.X R11, R75, 0x1, R11, P1 ;  /* 0x000000014b0b7824 */ /* 0x000fe200008e060b */
[----:B------:R-:W-:Y:S01]  /*26c0*/  LEA R12, P1, R10, R80, 0x1 ;  /* 0x000000500a0c7211 */ /* 0x000fe200078208ff */
[----:B------:R-:W-:-:S03]  /*26d0*/  FFMA R20, R25, R58, R20 ;  /* 0x0000003a19147223 */ /* 0x000fc60000000014 */
[----:B------:R-:W-:Y:S02]  /*26e0*/  LEA.HI.X R13, R10, R81, R11, 0x1, P1 ;  /* 0x000000510a0d7211 */ /* 0x000fe400008f0c0b */
[----:B------:R-:W-:-:S05]  /*26f0*/  F2FP.BF16.F32.PACK_AB R20, RZ, R20 ;  /* 0x00000014ff14723e */ /* 0x000fca00000010ff */
[----:B------:R1:W-:Y:S04]  /*2700*/  @P3 STG.E.U16 desc[UR36][R6.64+0x2], R20 ;  /* 0x0000021406003986 */ /* 0x0003e8000c101524 */
[----:B------:R-:W2:Y:S01]  /*2710*/  @P2 LDG.E.LTC128B.U16 R19, desc[UR36][R12.64] ;  /* 0x000000240c132981 */ /* 0x000ea2000c1e1520 */
[----:B------:R-:W-:Y:S01]  /*2720*/  IADD3 R14, P1, P3, R8, R68, R14 ;  /* 0x00000044080e7210 */ /* 0x000fe20007b3e00e */
[----:B------:R-:W-:Y:S01]  /*2730*/  BSSY B1, `(.L_x_40) ;  /* 0x0000011000017945 */ /* 0x000fe20003800000 */
[C---:B------:R-:W-:Y:S02]  /*2740*/  SHF.L.U64.HI R11, R76.reuse, 0x4, R77 ;  /* 0x000000044c0b7819 */ /* 0x040fe4000001024d */
[----:B------:R-:W-:Y:S02]  /*2750*/  IADD3.X R15, R9, R75, R15, P1, P3 ;  /* 0x0000004b090f7210 */ /* 0x000fe40000fe640f */
[----:B------:R-:W-:-:S02]  /*2760*/  LEA R10, P1, R76, R6, 0x4 ;  /* 0x000000064c0a7211 */ /* 0x000fc400078220ff */
[----:B------:R-:W-:Y:S01]  /*2770*/  ISETP.GT.AND P0, PT, R0, 0x8, P0 ;  /* 0x000000080000780c */ /* 0x000fe20000704270 */
[----:B------:R-:W-:-:S04]  /*2780*/  IMAD.WIDE.U32 R14, R2, R74, R14 ;  /* 0x0000004a020e7225 */ /* 0x000fc800078e000e */
[----:B------:R-:W-:Y:S02]  /*2790*/  IMAD.X R11, R11, 0x1, R7, P1 ;  /* 0x000000010b0b7824 */ /* 0x000fe400008e0607 */
[----:B------:R-:W-:Y:S02]  /*27a0*/  IMAD.IADD R2, R71, 0x1, R15 ;  /* 0x0000000147027824 */ /* 0x000fe400078e020f */
[----:B--2---:R-:W-:-:S04]  /*27b0*/  IMAD.U32 R8, R19, 0x10000, RZ ;  /* 0x0001000013087824 */ /* 0x004fc800078e00ff */
[----:B------:R-:W-:Y:S01]  /*27c0*/  FMUL R9, R8, R59 ;  /* 0x0000003b08097220 */ /* 0x000fe20000400000 */
[----:B------:R-:W-:-:S03]  /*27d0*/  LEA R8, P3, R14, R80, 0x1 ;  /* 0x000000500e087211 */ /* 0x000fc600078608ff */
[----:B------:R-:W-:-:S05]  /*27e0*/  FFMA R9, R26, R58, R9 ;  /* 0x0000003a1a097223 */ /* 0x000fca0000000009 */
[----:B------:R-:W-:Y:S02]  /*27f0*/  F2FP.BF16.F32.PACK_AB R12, RZ, R9 ;  /* 0x00000009ff0c723e */ /* 0x000fe400000010ff */
[----:B------:R-:W-:-:S03]  /*2800*/  LEA.HI.X R9, R14, R81, R2, 0x1, P3 ;  /* 0x000000510e097211 */ /* 0x000fc600018f0c02 */
[----:B------:R1:W-:Y:S01]  /*2810*/  @P2 STG.E.U16 desc[UR36][R10.64], R12 ;  /* 0x0000000c0a002986 */ /* 0x0003e2000c101524 */
[----:B------:R-:W-:Y:S05]  /*2820*/  @!P0 BRA `(.L_x_41) ;  /* 0x0000000000048947 */ /* 0x000fea0003800000 */
[----:B------:R2:W5:Y:S02]  /*2830*/  LDG.E.LTC128B.U16 R19, desc[UR36][R8.64+0x2] ;  /* 0x0000022408137981 */ /* 0x000564000c1e1520 */
.L_x_41:
[----:B------:R-:W-:Y:S05]  /*2840*/  BSYNC B1 ;  /* 0x0000000000017941 */ /* 0x000fea0003800000 */
.L_x_40:
[----:B-----5:R-:W-:Y:S01]  /*2850*/  IMAD.U32 R2, R19, 0x10000, RZ ;  /* 0x0001000013027824 */ /* 0x020fe200078e00ff */
[----:B------:R-:W-:Y:S01]  /*2860*/  ISETP.GT.AND P1, PT, R3, 0x8, PT ;  /* 0x000000080300780c */ /* 0x000fe20003f24270 */
[----:B------:R-:W-:Y:S02]  /*2870*/  BSSY B1, `(.L_x_42) ;  /* 0x0000008000017945 */ /* 0x000fe40003800000 */
[----:B------:R-:W-:Y:S01]  /*2880*/  FMUL R2, R2, R59 ;  /* 0x0000003b02027220 */ /* 0x000fe20000400000 */
[----:B------:R-:W-:-:S03]  /*2890*/  ISETP.GT.AND P2, PT, R0, RZ, P1 ;  /* 0x000000ff0000720c */ /* 0x000fc60000f44270 */
[----:B------:R-:W-:-:S05]  /*28a0*/  FFMA R2, R27, R58, R2 ;  /* 0x0000003a1b027223 */ /* 0x000fca0000000002 */
[----:B------:R-:W-:-:S05]  /*28b0*/  F2FP.BF16.F32.PACK_AB R2, RZ, R2 ;  /* 0x00000002ff02723e */ /* 0x000fca00000010ff */
[----:B------:R3:W-:Y:S01]  /*28c0*/  @P0 STG.E.U16 desc[UR36][R10.64+0x2], R2 ;  /* 0x000002020a000986 */ /* 0x0007e2000c101524 */
[----:B------:R-:W-:Y:S05]  /*28d0*/  @!P2 BRA `(.L_x_43) ;  /* 0x000000000004a947 */ /* 0x000fea0003800000 */
[----:B------:R4:W5:Y:S02]  /*28e0*/  LDG.E.LTC128B.U16 R19, desc[UR36][R4.64+0x10] ;  /* 0x0000102404137981 */ /* 0x000964000c1e1520 */
.L_x_43:
[----:B------:R-:W-:Y:S05]  /*28f0*/  BSYNC B1 ;  /* 0x0000000000017941 */ /* 0x000fea0003800000 */
.L_x_42:
[----:B---3-5:R-:W-:Y:S01]  /*2900*/  IMAD.U32 R2, R19, 0x10000, RZ ;  /* 0x0001000013027824 */ /* 0x028fe200078e00ff */
        /* <DEDUP_REMOVED lines=9> */
.L_x_45:
[----:B------:R-:W-:Y:S05]  /*29a0*/  BSYNC B1 ;  /* 0x0000000000017941 */ /* 0x000fea0003800000 */
.L_x_44:
[----:B-----5:R-:W-:Y:S01]  /*29b0*/  IMAD.U32 R2, R19, 0x10000, RZ ;  /* 0x0001000013027824 */ /* 0x020fe200078e00ff */
[----:B------:R-:W-:Y:S01]  /*29c0*/  ISETP.GT.AND P1, PT, R0, 0x8, P1 ;  /* 0x000000080000780c */ /* 0x000fe20000f24270 */
[----:B------:R-:W-:Y:S02]  /*29d0*/  BSSY B1, `(.L_x_46) ;  /* 0x0000007000017945 */ /* 0x000fe40003800000 */
[----:B------:R-:W-:-:S04]  /*29e0*/  FMUL R2, R2, R59 ;  /* 0x0000003b02027220 */ /* 0x000fc80000400000 */
[----:B------:R-:W-:-:S05]  /*29f0*/  FFMA R2, R29, R58, R2 ;  /* 0x0000003a1d027223 */ /* 0x000fca0000000002 */
[----:B------:R-:W-:-:S05]  /*2a00*/  F2FP.BF16.F32.PACK_AB R2, RZ, R2 ;  /* 0x00000002ff02723e */ /* 0x000fca00000010ff */
[----:B------:R0:W-:Y:S01]  /*2a10*/  @P3 STG.E.U16 desc[UR36][R6.64+0x12], R2 ;  /* 0x0000120206003986 */ /* 0x0001e2000c101524 */
[----:B------:R-:W-:Y:S05]  /*2a20*/  @!P1 BRA `(.L_x_47) ;  /* 0x0000000000049947 */ /* 0x000fea0003800000 */
[----:B------:R0:W5:Y:S02]  /*2a30*/  LDG.E.LTC128B.U16 R19, desc[UR36][R8.64+0x10] ;  /* 0x0000102408137981 */ /* 0x000164000c1e1520 */
.L_x_47:
[----:B------:R-:W-:Y:S05]  /*2a40*/  BSYNC B1 ;  /* 0x0000000000017941 */ /* 0x000fea0003800000 */
.L_x_46:
[----:B0----5:R-:W-:Y:S01]  /*2a50*/  IMAD.U32 R2, R19, 0x10000, RZ ;  /* 0x0001000013027824 */ /* 0x021fe200078e00ff */
[----:B------:R-:W-:Y:S01]  /*2a60*/  ISETP.GT.AND P0, PT, R0, 0x8, P0 ;  /* 0x000000080000780c */ /* 0x000fe20000704270 */
[----:B------:R-:W-:Y:S02]  /*2a70*/  BSSY B1, `(.L_x_48) ;  /* 0x0000007000017945 */ /* 0x000fe40003800000 */
[----:B---3--:R-:W-:-:S04]  /*2a80*/  FMUL R13, R2, R59 ;  /* 0x0000003b020d7220 */ /* 0x008fc80000400000 */
[----:B------:R-:W-:-:S05]  /*2a90*/  FFMA R13, R30, R58, R13 ;  /* 0x0000003a1e0d7223 */ /* 0x000fca000000000d */
[----:B------:R-:W-:-:S05]  /*2aa0*/  F2FP.BF16.F32.PACK_AB R13, RZ, R13 ;  /* 0x0000000dff0d723e */ /* 0x000fca00000010ff */
[----:B------:R0:W-:Y:S01]  /*2ab0*/  @P1 STG.E.U16 desc[UR36][R10.64+0x10], R13 ;  /* 0x0000100d0a001986 */ /* 0x0001e2000c101524 */
[----:B------:R-:W-:Y:S05]  /*2ac0*/  @!P0 BRA `(.L_x_49) ;  /* 0x0000000000048947 */ /* 0x000fea0003800000 */
[----:B------:R3:W5:Y:S02]  /*2ad0*/  LDG.E.LTC128B.U16 R19, desc[UR36][R8.64+0x12] ;  /* 0x0000122408137981 */ /* 0x000764000c1e1520 */
.L_x_49:
[----:B------:R-:W-:Y:S05]  /*2ae0*/  BSYNC B1 ;  /* 0x0000000000017941 */ /* 0x000fea0003800000 */
.L_x_48:
        /* <DEDUP_REMOVED lines=10> */
.L_x_51:
[----:B------:R-:W-:Y:S05]  /*2b90*/  BSYNC B1 ;  /* 0x0000000000017941 */ /* 0x000fea0003800000 */
.L_x_50:
[----:B0----5:R-:W-:Y:S01]  /*2ba0*/  IMAD.U32 R2, R19, 0x10000, RZ ;  /* 0x0001000013027824 */ /* 0x021fe200078e00ff */
        /* <DEDUP_REMOVED lines=9> */
.L_x_53:
[----:B------:R-:W-:Y:S05]  /*2c40*/  BSYNC B1 ;  /* 0x0000000000017941 */ /* 0x000fea0003800000 */
.L_x_52:
        /* <DEDUP_REMOVED lines=9> */
.L_x_55:
[----:B------:R-:W-:Y:S05]  /*2ce0*/  BSYNC B1 ;  /* 0x0000000000017941 */ /* 0x000fea0003800000 */
.L_x_54:
[----:B0----5:R-:W-:Y:S01]  /*2cf0*/  IMAD.U32 R2, R19, 0x10000, RZ ;  /* 0x0001000013027824 */ /* 0x021fe200078e00ff */
        /* <DEDUP_REMOVED lines=8> */
.L_x_57:
[----:B------:R-:W-:Y:S05]  /*2d80*/  BSYNC B1 ;  /* 0x0000000000017941 */ /* 0x000fea0003800000 */
.L_x_56:
        /* <DEDUP_REMOVED lines=10> */
.L_x_59:
[----:B------:R-:W-:Y:S05]  /*2e30*/  BSYNC B1 ;  /* 0x0000000000017941 */ /* 0x000fea0003800000 */
.L_x_58:
        /* <DEDUP_REMOVED lines=10> */
.L_x_61:
[----:B------:R-:W-:Y:S05]  /*2ee0*/  BSYNC B1 ;  /* 0x0000000000017941 */ /* 0x000fea0003800000 */
.L_x_60:
        /* <DEDUP_REMOVED lines=9> */
.L_x_63:
[----:B------:R-:W-:Y:S05]  /*2f80*/  BSYNC B1 ;  /* 0x0000000000017941 */ /* 0x000fea0003800000 */
.L_x_62:
        /* <DEDUP_REMOVED lines=9> */
.L_x_65:
[----:B------:R-:W-:Y:S05]  /*3020*/  BSYNC B1 ;  /* 0x0000000000017941 */ /* 0x000fea0003800000 */
.L_x_64:
        /* <DEDUP_REMOVED lines=10> */
.L_x_67:
[----:B------:R-:W-:Y:S05]  /*30d0*/  BSYNC B1 ;  /* 0x0000000000017941 */ /* 0x000fea0003800000 */
.L_x_66:
        /* <DEDUP_REMOVED lines=10> */
.L_x_69:
[----:B------:R-:W-:Y:S05]  /*3180*/  BSYNC B1 ;  /* 0x0000000000017941 */ /* 0x000fea0003800000 */
.L_x_68:
        /* <DEDUP_REMOVED lines=9> */
.L_x_71:
[----:B------:R-:W-:Y:S05]  /*3220*/  BSYNC B1 ;  /* 0x0000000000017941 */ /* 0x000fea0003800000 */
.L_x_70:
        /* <DEDUP_REMOVED lines=9> */
.L_x_73:
[----:B------:R-:W-:Y:S05]  /*32c0*/  BSYNC B1 ;  /* 0x0000000000017941 */ /* 0x000fea0003800000 */
.L_x_72:
        /* <DEDUP_REMOVED lines=10> */
.L_x_75:
[----:B------:R-:W-:Y:S05]  /*3370*/  BSYNC B1 ;  /* 0x0000000000017941 */ /* 0x000fea0003800000 */
.L_x_74:
        /* <DEDUP_REMOVED lines=10> */
.L_x_77:
[----:B------:R-:W-:Y:S05]  /*3420*/  BSYNC B1 ;  /* 0x0000000000017941 */ /* 0x000fea0003800000 */
.L_x_76:
        /* <DEDUP_REMOVED lines=9> */
.L_x_79:
[----:B------:R-:W-:Y:S05]  /*34c0*/  BSYNC B1 ;  /* 0x0000000000017941 */ /* 0x000fea0003800000 */
.L_x_78:
        /* <DEDUP_REMOVED lines=9> */
.L_x_81:
[----:B------:R-:W-:Y:S05]  /*3560*/  BSYNC B1 ;  /* 0x0000000000017941 */ /* 0x000fea0003800000 */
.L_x_80:
        /* <DEDUP_REMOVED lines=10> */
.L_x_83:
[----:B------:R-:W-:Y:S05]  /*3610*/  BSYNC B1 ;  /* 0x0000000000017941 */ /* 0x000fea0003800000 */
.L_x_82:
        /* <DEDUP_REMOVED lines=10> */
.L_x_85:
[----:B------:R-:W-:Y:S05]  /*36c0*/  BSYNC B1 ;  /* 0x0000000000017941 */ /* 0x000fea0003800000 */
.L_x_84:
        /* <DEDUP_REMOVED lines=9> */
.L_x_87:
[----:B------:R-:W-:Y:S05]  /*3760*/  BSYNC B1 ;  /* 0x0000000000017941 */ /* 0x000fea0003800000 */
.L_x_86:
        /* <DEDUP_REMOVED lines=9> */
.L_x_89:
[----:B------:R-:W-:Y:S05]  /*3800*/  BSYNC B1 ;  /* 0x0000000000017941 */ /* 0x000fea0003800000 */
.L_x_88:
        /* <DEDUP_REMOVED lines=10> */
.L_x_91:
[----:B------:R-:W-:Y:S05]  /*38b0*/  BSYNC B1 ;  /* 0x0000000000017941 */ /* 0x000fea0003800000 */
.L_x_90:
[----:B0----5:R-:W-:Y:S01]  /*38c0*/  IMAD.U32 R2, R19, 0x10000, RZ ;  /* 0x0001000013027824 */ /* 0x021fe200078e00ff */
[----:B------:R-:W-:Y:S01]  /*38d0*/  ISETP.GT.AND P0, PT, R3, 0x39, PT ;  /* 0x000000390300780c */ /* 0x000fe20003f04270 */
[----:B------:R-:W-:Y:S01]  /*38e0*/  @P2 IMAD.MOV.U32 R3, RZ, RZ, R7 ;  /* 0x000000ffff032224 */ /* 0x000fe200078e0007 */
[----:B------:R-:W-:Y:S01]  /*38f0*/  BSSY B1, `(.L_x_92) ;  /* 0x0000009000017945 */ /* 0x000fe20003800000 */
[----:B------:R-:W-:Y:S01]  /*3900*/  FMUL R13, R2, R59 ;  /* 0x0000003b020d7220 */ /* 0x000fe20000400000 */
[----:B------:R-:W-:Y:S01]  /*3910*/  @P2 IMAD.MOV.U32 R2, RZ, RZ, R6 ;  /* 0x000000ffff022224 */ /* 0x000fe200078e0006 */
[----:B------:R-:W-:Y:S02]  /*3920*/  ISETP.GT.AND P3, PT, R0, RZ, P0 ;  /* 0x000000ff0000720c */ /* 0x000fe40000764270 */
[----:B------:R-:W-:-:S05]  /*3930*/  FFMA R13, R52, R58, R13 ;  /* 0x0000003a340d7223 */ /* 0x000fca000000000d */
[----:B------:R-:W-:-:S05]  /*3940*/  F2FP.BF16.F32.PACK_AB R13, RZ, R13 ;  /* 0x0000000dff0d723e */ /* 0x000fca00000010ff */
[----:B------:R0:W-:Y:S01]  /*3950*/  @P2 STG.E.U16 desc[UR36][R2.64+0x70], R13 ;  /* 0x0000700d02002986 */ /* 0x0001e2000c101524 */
[----:B------:R-:W-:Y:S05]  /*3960*/  @!P3 BRA `(.L_x_93) ;  /* 0x000000000004b947 */ /* 0x000fea0003800000 */
[----:B------:R0:W5:Y:S02]  /*3970*/  LDG.E.LTC128B.U16 R19, desc[UR36][R4.64+0x72] ;  /* 0x0000722404137981 */ /* 0x000164000c1e1520 */
.L_x_93:
[----:B------:R-:W-:Y:S05]  /*3980*/  BSYNC B1 ;  /* 0x0000000000017941 */ /* 0x000fea0003800000 */
.L_x_92:
        /* <DEDUP_REMOVED lines=9> */
.L_x_95:
[----:B------:R-:W-:Y:S05]  /*3a20*/  BSYNC B1 ;  /* 0x0000000000017941 */ /* 0x000fea0003800000 */
.L_x_94:
[----:B0----5:R-:W-:Y:S01]  /*3a30*/  IMAD.U32 R2, R19, 0x10000, RZ ;  /* 0x0001000013027824 */ /* 0x021fe200078e00ff */
[----:B------:R-:W-:Y:S01]  /*3a40*/  ISETP.GT.AND P0, PT, R0, 0x8, P0 ;  /* 0x000000080000780c */ /* 0x000fe20000704270 */
[----:B------:R-:W-:Y:S02]  /*3a50*/  BSSY B1, `(.L_x_96) ;  /* 0x000000a000017945 */ /* 0x000fe40003800000 */
[----:B------:R-:W-:Y:S01]  /*3a60*/  FMUL R3, R2, R59 ;  /* 0x0000003b02037220 */ /* 0x000fe20000400000 */
[----:B------:R-:W-:-:S03]  /*3a70*/  @P1 IMAD.MOV.U32 R2, RZ, RZ, R10 ;  /* 0x000000ffff021224 */ /* 0x000fc600078e000a */
[----:B------:R-:W-:-:S05]  /*3a80*/  FFMA R3, R54, R58, R3 ;  /* 0x0000003a36037223 */ /* 0x000fca0000000003 */
[----:B------:R-:W-:-:S04]  /*3a90*/  F2FP.BF16.F32.PACK_AB R3, RZ, R3 ;  /* 0x00000003ff03723e */ /* 0x000fc800000010ff */
[----:B----4-:R-:W-:Y:S01]  /*3aa0*/  PRMT R4, R3, 0x7610, R4 ;  /* 0x0000761003047816 */ /* 0x010fe20000000004 */
[----:B------:R-:W-:-:S05]  /*3ab0*/  @P1 IMAD.MOV.U32 R3, RZ, RZ, R11 ;  /* 0x000000ffff031224 */ /* 0x000fca00078e000b */
[----:B------:R0:W-:Y:S01]  /*3ac0*/  @P1 STG.E.U16 desc[UR36][R2.64+0x70], R4 ;  /* 0x0000700402001986 */ /* 0x0001e2000c101524 */
[----:B------:R-:W-:Y:S05]  /*3ad0*/  @!P0 BRA `(.L_x_97) ;  /* 0x0000000000048947 */ /* 0x000fea0003800000 */
[----:B------:R4:W5:Y:S02]  /*3ae0*/  LDG.E.LTC128B.U16 R19, desc[UR36][R8.64+0x72] ;  /* 0x0000722408137981 */ /* 0x000964000c1e1520 */
.L_x_97:
[----:B------:R-:W-:Y:S05]  /*3af0*/  BSYNC B1 ;  /* 0x0000000000017941 */ /* 0x000fea0003800000 */
.L_x_96:
[----:B------:R-:W-:Y:S05]  /*3b00*/  @!P0 BRA `(.L_x_98) ;  /* 0x0000000800a88947 */ /* 0x000fea0003800000 */
[----:B-----5:R-:W-:-:S04]  /*3b10*/  IMAD.U32 R0, R19, 0x10000, RZ ;  /* 0x0001000013007824 */ /* 0x020fc800078e00ff */
[----:B------:R-:W-:-:S04]  /*3b20*/  FMUL R0, R0, R59 ;  /* 0x0000003b00007220 */ /* 0x000fc80000400000 */
[----:B------:R-:W-:-:S05]  /*3b30*/  FFMA R0, R55, R58, R0 ;  /* 0x0000003a37007223 */ /* 0x000fca0000000000 */
[----:B------:R-:W-:-:S05]  /*3b40*/  F2FP.BF16.F32.PACK_AB R0, RZ, R0 ;  /* 0x00000000ff00723e */ /* 0x000fca00000010ff */
[----:B------:R0:W-:Y:S01]  /*3b50*/  STG.E.U16 desc[UR36][R10.64+0x72], R0 ;  /* 0x000072000a007986 */ /* 0x0001e2000c101524 */
[----:B------:R-:W-:Y:S05]  /*3b60*/  BRA `(.L_x_98) ;  /* 0x0000000800907947 */ /* 0x000fea0003800000 */
.L_x_37:
[----:B------:R-:W-:Y:S01]  /*3b70*/  ISETP.GT.AND P0, PT, R3, 0x1, PT ;  /* 0x000000010300780c */ /* 0x000fe20003f04270 */
[----:B------:R-:W-:Y:S01]  /*3b80*/  ULDC.64 UR4, c[0x0][0x5c0] ;  /* 0x0001700000047ab9 */ /* 0x000fe20000000a00 */
[-C--:B------:R-:W-:Y:S01]  /*3b90*/  FMUL R24, R24, R58.reuse ;  /* 0x0000003a18187220 */ /* 0x080fe20000400000 */
[-C--:B------:R-:W-:Y:S01]  /*3ba0*/  FMUL R25, R25, R58.reuse ;  /* 0x0000003a19197220 */ /* 0x080fe20000400000 */
[----:B------:R-:W-:Y:S01]  /*3bb0*/  ISETP.GT.AND P3, PT, R0, RZ, P0 ;  /* 0x000000ff0000720c */ /* 0x000fe20000764270 */
[-C--:B------:R-:W-:Y:S01]  /*3bc0*/  FMUL R26, R26, R58.reuse ;  /* 0x0000003a1a1a7220 */ /* 0x080fe20000400000 */
[----:B------:R-:W-:Y:S01]  /*3bd0*/  LEA R4, P4, R70, UR4, 0x1 ;  /* 0x0000000446047c11 */ /* 0x000fe2000f8808ff */
[----:B------:R-:W-:Y:S01]  /*3be0*/  FMUL R27, R27, R58 ;  /* 0x0000003a1b1b7220 */ /* 0x000fe20000400000 */
[----:B------:R-:W-:Y:S01]  /*3bf0*/  F2FP.BF16.F32.PACK_AB R24, RZ, R24 ;  /* 0x00000018ff18723e */ /* 0x000fe200000010ff */
[-C--:B------:R-:W-:Y:S01]  /*3c00*/  FMUL R28, R28, R58.reuse ;  /* 0x0000003a1c1c7220 */ /* 0x080fe20000400000 */
[----:B------:R-:W-:Y:S01]  /*3c10*/  LEA.HI.X R5, R70, UR5, R7, 0x1, P4 ;  /* 0x0000000546057c11 */ /* 0x000fe2000a0f0c07 */
[-C--:B------:R-:W-:Y:S01]  /*3c20*/  FMUL R29, R29, R58.reuse ;  /* 0x0000003a1d1d7220 */ /* 0x080fe20000400000 */
[----:B------:R-:W-:Y:S01]  /*3c30*/  F2FP.BF16.F32.PACK_AB R25, RZ, R25 ;  /* 0x00000019ff19723e */ /* 0x000fe200000010ff */
[-C--:B------:R-:W-:Y:S01]  /*3c40*/  FMUL R30, R30, R58.reuse ;  /* 0x0000003a1e1e7220 */ /* 0x080fe20000400000 */
[----:B------:R-:W-:Y:S01]  /*3c50*/  SHF.L.U64.HI R77, R76, 0x4, R77 ;  /* 0x000000044c4d7819 */ /* 0x000fe2000001024d */
[----:B------:R-:W-:Y:S01]  /*3c60*/  @P1 STG.E.U16 desc[UR36][R4.64], R24 ;  /* 0x0000001804001986 */ /* 0x000fe2000c101524 */
[----:B------:R-:W-:Y:S01]  /*3c70*/  ISETP.GT.AND P1, PT, R3, 0x8, PT ;  /* 0x000000080300780c */ /* 0x000fe20003f24270 */
[----:B------:R-:W-:Y:S01]  /*3c80*/  FMUL R31, R31, R58 ;  /* 0x0000003a1f1f7220 */ /* 0x000fe20000400000 */
[----:B------:R-:W-:Y:S01]  /*3c90*/  ISETP.GT.AND P4, PT, R0, 0x8, P0 ;  /* 0x000000080000780c */ /* 0x000fe20000784270 */
[----:B------:R-:W-:Y:S01]  /*3ca0*/  @P3 STG.E.U16 desc[UR36][R4.64+0x2], R25 ;  /* 0x0000021904003986 */ /* 0x000fe2000c101524 */
[----:B------:R-:W-:Y:S01]  /*3cb0*/  LEA R6, P3, R76, R4, 0x4 ;  /* 0x000000044c067211 */ /* 0x000fe200078620ff */
[-C--:B------:R-:W-:Y:S01]  /*3cc0*/  FMUL R32, R32, R58.reuse ;  /* 0x0000003a20207220 */ /* 0x080fe20000400000 */
[C---:B------:R-:W-:Y:S01]  /*3cd0*/  ISETP.GT.AND P2, PT, R0.reuse, 0x8, P2 ;  /* 0x000000080000780c */ /* 0x040fe20001744270 */
[-C--:B------:R-:W-:Y:S01]  /*3ce0*/  FMUL R33, R33, R58.reuse ;  /* 0x0000003a21217220 */ /* 0x080fe20000400000 */
[----:B------:R-:W-:Y:S01]  /*3cf0*/  ISETP.GT.AND P0, PT, R3, 0x9, PT ;  /* 0x000000090300780c */ /* 0x000fe20003f04270 */
[----:B------:R-:W-:Y:S01]  /*3d00*/  IMAD.X R7, R77, 0x1, R5, P3 ;  /* 0x000000014d077824 */ /* 0x000fe200018e0605 */
[----:B------:R-:W-:Y:S01]  /*3d10*/  ISETP.GT.AND P5, PT, R0, RZ, P1 ;  /* 0x000000ff0000720c */ /* 0x000fe20000fa4270 */
[-C--:B------:R-:W-:Y:S01]  /*3d20*/  FMUL R34, R34, R58.reuse ;  /* 0x0000003a22227220 */ /* 0x080fe20000400000 */
[----:B------:R-:W-:Y:S01]  /*3d30*/  ISETP.GT.AND P3, PT, R0, RZ, P0 ;  /* 0x000000ff0000720c */ /* 0x000fe20000764270 */
[----:B------:R-:W-:Y:S01]  /*3d40*/  FMUL R35, R35, R58 ;  /* 0x0000003a23237220 */ /* 0x000fe20000400000 */
[----:B------:R-:W-:Y:S01]  /*3d50*/  F2FP.BF16.F32.PACK_AB R26, RZ, R26 ;  /* 0x0000001aff1a723e */ /* 0x000fe200000010ff */
[-C--:B------:R-:W-:Y:S01]  /*3d60*/  FMUL R36, R36, R58.reuse ;  /* 0x0000003a24247220 */ /* 0x080fe20000400000 */
[----:B------:R-:W-:Y:S01]  /*3d70*/  F2FP.BF16.F32.PACK_AB R27, RZ, R27 ;  /* 0x0000001bff1b723e */ /* 0x000fe200000010ff */
[----:B------:R-:W-:Y:S01]  /*3d80*/  FMUL R37, R37, R58 ;  /* 0x0000003a25257220 */ /* 0x000fe20000400000 */
[----:B------:R-:W-:Y:S01]  /*3d90*/  F2FP.BF16.F32.PACK_AB R28, RZ, R28 ;  /* 0x0000001cff1c723e */ /* 0x000fe200000010ff */
[----:B------:R-:W-:Y:S01]  /*3da0*/  @P2 STG.E.U16 desc[UR36][R6.64], R26 ;  /* 0x0000001a06002986 */ /* 0x000fe2000c101524 */
[----:B------:R-:W-:Y:S01]  /*3db0*/  F2FP.BF16.F32.PACK_AB R29, RZ, R29 ;  /* 0x0000001dff1d723e */ /* 0x000fe200000010ff */
[-C--:B------:R-:W-:Y:S01]  /*3dc0*/  FMUL R38, R38, R58.reuse ;  /* 0x0000003a26267220 */ /* 0x080fe20000400000 */
[C---:B------:R-:W-:Y:S01]  /*3dd0*/  ISETP.GT.AND P2, PT, R0.reuse, 0x8, P1 ;  /* 0x000000080000780c */ /* 0x040fe20000f44270 */
[----:B------:R-:W-:Y:S01]  /*3de0*/  @P4 STG.E.U16 desc[UR36][R6.64+0x2], R27 ;  /* 0x0000021b06004986 */ /* 0x000fe2000c101524 */
[----:B------:R-:W-:Y:S01]  /*3df0*/  ISETP.GT.AND P1, PT, R3, 0x10, PT ;  /* 0x000000100300780c */ /* 0x000fe20003f24270 */
[----:B------:R-:W-:Y:S01]  /*3e00*/  FMUL R39, R39, R58 ;  /* 0x0000003a27277220 */ /* 0x000fe20000400000 */
[----:B------:R-:W-:Y:S01]  /*3e10*/  F2FP.BF16.F32.PACK_AB R30, RZ, R30 ;  /* 0x0000001eff1e723e */ /* 0x000fe200000010ff */
[----:B------:R-:W-:Y:S01]  /*3e20*/  @P5 STG.E.U16 desc[UR36][R4.64+0x10], R28 ;  /* 0x0000101c04005986 */ /* 0x000fe2000c101524 */
[----:B------:R-:W-:Y:S01]  /*3e30*/  ISETP.GT.AND P4, PT, R0, RZ, P1 ;  /* 0x000000ff0000720c */ /* 0x000fe20000f84270 */
[-C--:B------:R-:W-:Y:S01]  /*3e40*/  FMUL R40, R40, R58.reuse ;  /* 0x0000003a28287220 */ /* 0x080fe20000400000 */
[----:B------:R-:W-:Y:S01]  /*3e50*/  F2FP.BF16.F32.PACK_AB R31, RZ, R31 ;  /* 0x0000001fff1f723e */ /* 0x000fe200000010ff */
[----:B------:R-:W-:Y:S01]  /*3e60*/  @P3 STG.E.U16 desc[UR36][R4.64+0x12], R29 ;  /* 0x0000121d04003986 */ /* 0x000fe2000c101524 */
[----:B------:R-:W-:Y:S01]  /*3e70*/  ISETP.GT.AND P3, PT, R0, 0x8, P0 ;  /* 0x000000080000780c */ /* 0x000fe20000764270 */
[----:B------:R-:W-:Y:S01]  /*3e80*/  FMUL R41, R41, R58 ;  /* 0x0000003a29297220 */ /* 0x000fe20000400000 */
[----:B------:R-:W-:Y:S01]  /*3e90*/  ISETP.GT.AND P0, PT, R3, 0x11, PT ;  /* 0x000000110300780c */ /* 0x000fe20003f04270 */
[----:B------:R-:W-:Y:S01]  /*3ea0*/  @P2 STG.E.U16 desc[UR36][R6.64+0x10], R30 ;  /* 0x0000101e06002986 */ /* 0x000fe2000c101524 */
[----:B------:R-:W-:Y:S01]  /*3eb0*/  F2FP.BF16.F32.PACK_AB R32, RZ, R32 ;  /* 0x00000020ff20723e */ /* 0x000fe200000010ff */
[-C--:B------:R-:W-:Y:S01]  /*3ec0*/  FMUL R42, R42, R58.reuse ;  /* 0x0000003a2a2a7220 */ /* 0x080fe20000400000 */
[C---:B------:R-:W-:Y:S01]  /*3ed0*/  ISETP.GT.AND P5, PT, R0.reuse, RZ, P0 ;  /* 0x000000ff0000720c */ /* 0x040fe200007a4270 */
[-C--:B------:R-:W-:Y:S01]  /*3ee0*/  FMUL R43, R43, R58.reuse ;  /* 0x0000003a2b2b7220 */ /* 0x080fe20000400000 */
[----:B------:R-:W-:Y:S01]  /*3ef0*/  ISETP.GT.AND P2, PT, R0, 0x8, P1 ;  /* 0x000000080000780c */ /* 0x000fe20000f44270 */
[-C--:B------:R-:W-:Y:S01]  /*3f00*/  FMUL R44, R44, R58.reuse ;  /* 0x0000003a2c2c7220 */ /* 0x080fe20000400000 */
[----:B------:R-:W-:Y:S01]  /*3f10*/  ISETP.GT.AND P1, PT, R3, 0x18, PT ;  /* 0x000000180300780c */ /* 0x000fe20003f24270 */
[-C--:B------:R-:W-:Y:S01]  /*3f20*/  FMUL R45, R45, R58.reuse ;  /* 0x0000003a2d2d7220 */ /* 0x080fe20000400000 */
[----:B------:R-:W-:Y:S01]  /*3f30*/  F2FP.BF16.F32.PACK_AB R33, RZ, R33 ;  /* 0x00000021ff21723e */ /* 0x000fe200000010ff */
[----:B------:R-:W-:Y:S01]  /*3f40*/  @P3 STG.E.U16 desc[UR36][R6.64+0x12], R31 ;  /* 0x0000121f06003986 */ /* 0x000fe2000c101524 */
[----:B------:R-:W-:Y:S01]  /*3f50*/  ISETP.GT.AND P3, PT, R0, 0x8, P0 ;  /* 0x000000080000780c */ /* 0x000fe20000764270 */
[-C--:B------:R-:W-:Y:S01]  /*3f60*/  FMUL R46, R46, R58.reuse ;  /* 0x0000003a2e2e7220 */ /* 0x080fe20000400000 */
[----:B------:R-:W-:Y:S01]  /*3f70*/  ISETP.GT.AND P0, PT, R3, 0x19, PT ;  /* 0x000000190300780c */ /* 0x000fe20003f04270 */
[----:B------:R-:W-:Y:S01]  /*3f80*/  @P4 STG.E.U16 desc[UR36][R4.64+0x20], R32 ;  /* 0x0000202004004986 */ /* 0x000fe2000c101524 */
[C---:B------:R-:W-:Y:S01]  /*3f90*/  ISETP.GT.AND P4, PT, R0.reuse, RZ, P1 ;  /* 0x000000ff0000720c */ /* 0x040fe20000f84270 */
[----:B------:R-:W-:Y:S01]  /*3fa0*/  FMUL R47, R47, R58 ;  /* 0x0000003a2f2f7220 */ /* 0x000fe20000400000 */
[----:B------:R-:W-:Y:S01]  /*3fb0*/  F2FP.BF16.F32.PACK_AB R34, RZ, R34 ;  /* 0x00000022ff22723e */ /* 0x000fe200000010ff */
[----:B------:R-:W-:Y:S01]  /*3fc0*/  @P5 STG.E.U16 desc[UR36][R4.64+0x22], R33 ;  /* 0x0000222104005986 */ /* 0x000fe2000c101524 */
[----:B------:R-:W-:Y:S01]  /*3fd0*/  ISETP.GT.AND P5, PT, R0, RZ, P0 ;  /* 0x000000ff0000720c */ /* 0x000fe200007a4270 */
[----:B------:R-:W-:Y:S01]  /*3fe0*/  FMUL R48, R48, R58 ;  /* 0x0000003a30307220 */ /* 0x000fe20000400000 */
[----:B------:R-:W-:Y:S01]  /*3ff0*/  F2FP.BF16.F32.PACK_AB R35, RZ, R35 ;  /* 0x00000023ff23723e */ /* 0x000fe200000010ff */
[----:B------:R-:W-:Y:S01]  /*4000*/  @P2 STG.E.U16 desc[UR36][R6.64+0x20], R34 ;  /* 0x0000202206002986 */ /* 0x000fe2000c101524 */
[----:B------:R-:W-:Y:S01]  /*4010*/  F2FP.BF16.F32.PACK_AB R36, RZ, R36 ;  /* 0x00000024ff24723e */ /* 0x000fe200000010ff */
[-C--:B------:R-:W-:Y:S01]  /*4020*/  FMUL R49, R49, R58.reuse ;  /* 0x0000003a31317220 */ /* 0x080fe20000400000 */
[----:B------:R-:W-:Y:S01]  /*4030*/  ISETP.GT.AND P2, PT, R0, 0x8, P1 ;  /* 0x000000080000780c */ /* 0x000fe20000f44270 */
[----:B------:R-:W-:Y:S01]  /*4040*/  @P3 STG.E.U16 desc[UR36][R6.64+0x22], R35 ;  /* 0x0000222306003986 */ /* 0x000fe2000c101524 */
[----:B------:R-:W-:Y:S01]  /*4050*/  ISETP.GT.AND P1, PT, R3, 0x20, PT ;  /* 0x000000200300780c */ /* 0x000fe20003f24270 */
[-C--:B------:R-:W-:Y:S01]  /*4060*/  FMUL R50, R50, R58.reuse ;  /* 0x0000003a32327220 */ /* 0x080fe20000400000 */
[----:B------:R-:W-:Y:S01]  /*4070*/  F2FP.BF16.F32.PACK_AB R37, RZ, R37 ;  /* 0x00000025ff25723e */ /* 0x000fe200000010ff */
[----:B------:R-:W-:Y:S01]  /*4080*/  @P4 STG.E.U16 desc[UR36][R4.64+0x30], R36 ;  /* 0x0000302404004986 */ /* 0x000fe2000c101524 */
[C---:B------:R-:W-:Y:S01]  /*4090*/  ISETP.GT.AND P3, PT, R0.reuse, 0x8, P0 ;  /* 0x000000080000780c */ /* 0x040fe20000764270 */
[-C--:B------:R-:W-:Y:S01]  /*40a0*/  FMUL R51, R51, R58.reuse ;  /* 0x0000003a33337220 */ /* 0x080fe20000400000 */
[----:B------:R-:W-:Y:S01]  /*40b0*/  ISETP.GT.AND P0, PT, R3, 0x21, PT ;  /* 0x000000210300780c */ /* 0x000fe20003f04270 */
[----:B------:R-:W-:Y:S01]  /*40c0*/  @P5 STG.E.U16 desc[UR36][R4.64+0x32], R37 ;  /* 0x0000322504005986 */ /* 0x000fe2000c101524 */
        /* <DEDUP_REMOVED lines=10> */
[----:B------:R-:W-:-:S02]  /*4170*/  F2FP.BF16.F32.PACK_AB R41, RZ, R41 ;  /* 0x00000029ff29723e */ /* 0x000fc400000010ff */
[C---:B------:R-:W-:Y:S01]  /*4180*/  ISETP.GT.AND P1, PT, R0.reuse, 0x8, P1 ;  /* 0x000000080000780c */ /* 0x040fe20000f24270 */
[----:B------:R-:W-:Y:S01]  /*4190*/  @P3 STG.E.U16 desc[UR36][R6.64+0x32], R39 ;  /* 0x0000322706003986 */ /* 0x000fe2000c101524 */
[C---:B------:R-:W-:Y:S02]  /*41a0*/  ISETP.GT.AND P2, PT, R0.reuse, 0x8, P0 ;  /* 0x000000080000780c */ /* 0x040fe40000744270 */
[C---:B------:R-:W-:Y:S01]  /*41b0*/  ISETP.GT.AND P0, PT, R3.reuse, 0x29, PT ;  /* 0x000000290300780c */ /* 0x040fe20003f04270 */
[----:B------:R-:W-:Y:S01]  /*41c0*/  @P4 STG.E.U16 desc[UR36][R4.64+0x40], R40 ;  /* 0x0000402804004986 */ /* 0x000fe2000c101524 */
[----:B------:R-:W-:Y:S02]  /*41d0*/  ISETP.GT.AND P4, PT, R3, 0x28, PT ;  /* 0x000000280300780c */ /* 0x000fe40003f84270 */
[----:B------:R-:W-:Y:S01]  /*41e0*/  F2FP.BF16.F32.PACK_AB R42, RZ, R42 ;  /* 0x0000002aff2a723e */ /* 0x000fe200000010ff */
[----:B------:R-:W-:Y:S01]  /*41f0*/  @P5 STG.E.U16 desc[UR36][R4.64+0x42], R41 ;  /* 0x0000422904005986 */ /* 0x000fe2000c101524 */
[----:B------:R-:W-:-:S02]  /*4200*/  ISETP.GT.AND P5, PT, R0, RZ, P4 ;  /* 0x000000ff0000720c */ /* 0x000fc400027a4270 */
[C---:B------:R-:W-:Y:S01]  /*4210*/  ISETP.GT.AND P3, PT, R0.reuse, RZ, P0 ;  /* 0x000000ff0000720c */ /* 0x040fe20000764270 */
[----:B------:R-:W-:Y:S01]  /*4220*/  @P1 STG.E.U16 desc[UR36][R6.64+0x40], R42 ;  /* 0x0000402a06001986 */ /* 0x000fe2000c101524 */
[----:B------:R-:W-:Y:S02]  /*4230*/  F2FP.BF16.F32.PACK_AB R43, RZ, R43 ;  /* 0x0000002bff2b723e */ /* 0x000fe400000010ff */
[----:B------:R-:W-:Y:S02]  /*4240*/  F2FP.BF16.F32.PACK_AB R44, RZ, R44 ;  /* 0x0000002cff2c723e */ /* 0x000fe400000010ff */
[C---:B------:R-:W-:Y:S01]  /*4250*/  ISETP.GT.AND P4, PT, R0.reuse, 0x8, P4 ;  /* 0x000000080000780c */ /* 0x040fe20002784270 */
[----:B------:R-:W-:Y:S01]  /*4260*/  @P2 STG.E.U16 desc[UR36][R6.64+0x42], R43 ;  /* 0x0000422b06002986 */ /* 0x000fe2000c101524 */
[----:B------:R-:W-:Y:S02]  /*4270*/  F2FP.BF16.F32.PACK_AB R45, RZ, R45 ;  /* 0x0000002dff2d723e */ /* 0x000fe400000010ff */
[----:B------:R-:W-:Y:S01]  /*4280*/  ISETP.GT.AND P2, PT, R3, 0x31, PT ;  /* 0x000000310300780c */ /* 0x000fe20003f44270 */
[----:B------:R-:W-:Y:S01]  /*4290*/  @P5 STG.E.U16 desc[UR36][R4.64+0x50], R44 ;  /* 0x0000502c04005986 */ /* 0x000fe2000c101524 */
[----:B------:R-:W-:-:S02]  /*42a0*/  ISETP.GT.AND P5, PT, R0, 0x8, P0 ;  /* 0x000000080000780c */ /* 0x000fc400007a4270 */
[C---:B------:R-:W-:Y:S01]  /*42b0*/  ISETP.GT.AND P1, PT, R3.reuse, 0x38, PT ;  /* 0x000000380300780c */ /* 0x040fe20003f24270 */
[----:B------:R-:W-:Y:S01]  /*42c0*/  @P3 STG.E.U16 desc[UR36][R4.64+0x52], R45 ;  /* 0x0000522d04003986 */ /* 0x000fe2000c101524 */
[C---:B------:R-:W-:Y:S02]  /*42d0*/  ISETP.GT.AND P3, PT, R3.reuse, 0x30, PT ;  /* 0x000000300300780c */ /* 0x040fe40003f64270 */
[----:B------:R-:W-:Y:S01]  /*42e0*/  ISETP.GT.AND P0, PT, R3, 0x39, PT ;  /* 0x000000390300780c */ /* 0x000fe20003f04270 */
[----:B------:R-:W-:Y:S01]  /*42f0*/  @P4 IMAD.MOV.U32 R2, RZ, RZ, R6 ;  /* 0x000000ffff024224 */ /* 0x000fe200078e0006 */
[----:B------:R-:W-:Y:S01]  /*4300*/  F2FP.BF16.F32.PACK_AB R46, RZ, R46 ;  /* 0x0000002eff2e723e */ /* 0x000fe200000010ff */
[----:B------:R-:W-:Y:S01]  /*4310*/  @P4 IMAD.MOV.U32 R3, RZ, RZ, R7 ;  /* 0x000000ffff034224 */ /* 0x000fe200078e0007 */
[----:B------:R-:W-:Y:S02]  /*4320*/  F2FP.BF16.F32.PACK_AB R47, RZ, R47 ;  /* 0x0000002fff2f723e */ /* 0x000fe400000010ff */
[----:B------:R-:W-:-:S02]  /*4330*/  F2FP.BF16.F32.PACK_AB R48, RZ, R48 ;  /* 0x00000030ff30723e */ /* 0x000fc400000010ff */
[----:B------:R1:W-:Y:S01]  /*4340*/  @P4 STG.E.U16 desc[UR36][R2.64+0x50], R46 ;  /* 0x0000502e02004986 */ /* 0x0003e2000c101524 */
[C---:B------:R-:W-:Y:S02]  /*4350*/  ISETP.GT.AND P4, PT, R0.reuse, RZ, P2 ;  /* 0x000000ff0000720c */ /* 0x040fe40001784270 */
[----:B------:R-:W-:Y:S02]  /*4360*/  F2FP.BF16.F32.PACK_AB R49, RZ, R49 ;  /* 0x00000031ff31723e */ /* 0x000fe400000010ff */
[----:B------:R-:W-:Y:S02]  /*4370*/  ISETP.GT.AND P2, PT, R0, 0x8, P2 ;  /* 0x000000080000780c */ /* 0x000fe40001744270 */
[----:B------:R-:W-:Y:S02]  /*4380*/  F2FP.BF16.F32.PACK_AB R50, RZ, R50 ;  /* 0x00000032ff32723e */ /* 0x000fe400000010ff */
[----:B------:R-:W-:Y:S02]  /*4390*/  F2FP.BF16.F32.PACK_AB R51, RZ, R51 ;  /* 0x00000033ff33723e */ /* 0x000fe400000010ff */
[----:B------:R-:W-:Y:S01]  /*43a0*/  F2FP.BF16.F32.PACK_AB R52, RZ, R52 ;  /* 0x00000034ff34723e */ /* 0x000fe200000010ff */
[----:B-1----:R-:W-:Y:S01]  /*43b0*/  @P5 IMAD.MOV.U32 R2, RZ, RZ, R6 ;  /* 0x000000ffff025224 */ /* 0x002fe200078e0006 */
[----:B------:R-:W-:Y:S01]  /*43c0*/  F2FP.BF16.F32.PACK_AB R53, RZ, R53 ;  /* 0x00000035ff35723e */ /* 0x000fe200000010ff */
[----:B------:R-:W-:Y:S01]  /*43d0*/  @P5 IMAD.MOV.U32 R3, RZ, RZ, R7 ;  /* 0x000000ffff035224 */ /* 0x000fe200078e0007 */
[----:B------:R-:W-:-:S02]  /*43e0*/  F2FP.BF16.F32.PACK_AB R54, RZ, R54 ;  /* 0x00000036ff36723e */ /* 0x000fc400000010ff */
[----:B------:R-:W-:Y:S02]  /*43f0*/  F2FP.BF16.F32.PACK_AB R55, RZ, R55 ;  /* 0x00000037ff37723e */ /* 0x000fe400000010ff */
[----:B------:R1:W-:Y:S01]  /*4400*/  @P5 STG.E.U16 desc[UR36][R2.64+0x52], R47 ;  /* 0x0000522f02005986 */ /* 0x0003e2000c101524 */
[C---:B------:R-:W-:Y:S02]  /*4410*/  ISETP.GT.AND P5, PT, R0.reuse, RZ, P3 ;  /* 0x000000ff0000720c */ /* 0x040fe40001fa4270 */
[----:B------:R-:W-:-:S11]  /*4420*/  ISETP.GT.AND P3, PT, R0, 0x8, P3 ;  /* 0x000000080000780c */ /* 0x000fd60001f64270 */
[----:B-1----:R-:W-:Y:S02]  /*4430*/  @P5 IMAD.MOV.U32 R2, RZ, RZ, R4 ;  /* 0x000000ffff025224 */ /* 0x002fe400078e0004 */
[----:B------:R-:W-:-:S05]  /*4440*/  @P5 IMAD.MOV.U32 R3, RZ, RZ, R5 ;  /* 0x000000ffff035224 */ /* 0x000fca00078e0005 */
[----:B------:R1:W-:Y:S01]  /*4450*/  @P5 STG.E.U16 desc[UR36][R2.64+0x60], R48 ;  /* 0x0000603002005986 */ /* 0x0003e2000c101524 */
[C---:B------:R-:W-:Y:S02]  /*4460*/  ISETP.GT.AND P5, PT, R0.reuse, RZ, P0 ;  /* 0x000000ff0000720c */ /* 0x040fe400007a4270 */
[----:B------:R-:W-:Y:S01]  /*4470*/  ISETP.GT.AND P0, PT, R0, 0x8, P0 ;  /* 0x000000080000780c */ /* 0x000fe20000704270 */
[----:B-1----:R-:W-:Y:S02]  /*4480*/  @P4 IMAD.MOV.U32 R2, RZ, RZ, R4 ;  /* 0x000000ffff024224 */ /* 0x002fe400078e0004 */
[----:B------:R-:W-:-:S05]  /*4490*/  @P4 IMAD.MOV.U32 R3, RZ, RZ, R5 ;  /* 0x000000ffff034224 */ /* 0x000fca00078e0005 */
[----:B------:R1:W-:Y:S01]  /*44a0*/  @P4 STG.E.U16 desc[UR36][R2.64+0x62], R49 ;  /* 0x0000623102004986 */ /* 0x0003e2000c101524 */
[C---:B------:R-:W-:Y:S02]  /*44b0*/  ISETP.GT.AND P4, PT, R0.reuse, RZ, P1 ;  /* 0x000000ff0000720c */ /* 0x040fe40000f84270 */
[----:B------:R-:W-:Y:S01]  /*44c0*/  ISETP.GT.AND P1, PT, R0, 0x8, P1 ;  /* 0x000000080000780c */ /* 0x000fe20000f24270 */
[----:B-1----:R-:W-:Y:S02]  /*44d0*/  @P3 IMAD.MOV.U32 R2, RZ, RZ, R6 ;  /* 0x000000ffff023224 */ /* 0x002fe400078e0006 */
[----:B------:R-:W-:-:S05]  /*44e0*/  @P3 IMAD.MOV.U32 R3, RZ, RZ, R7 ;  /* 0x000000ffff033224 */ /* 0x000fca00078e0007 */
[----:B------:R1:W-:Y:S02]  /*44f0*/  @P3 STG.E.U16 desc[UR36][R2.64+0x60], R50 ;  /* 0x0000603202003986 */ /* 0x0003e4000c101524 */
[----:B-1----:R-:W-:Y:S02]  /*4500*/  @P2 IMAD.MOV.U32 R2, RZ, RZ, R6 ;  /* 0x000000ffff022224 */ /* 0x002fe400078e0006 */
[----:B------:R-:W-:-:S05]  /*4510*/  @P2 IMAD.MOV.U32 R3, RZ, RZ, R7 ;  /* 0x000000ffff032224 */ /* 0x000fca00078e0007 */
[----:B------:R1:W-:Y:S02]  /*4520*/  @P2 STG.E.U16 desc[UR36][R2.64+0x62], R51 ;  /* 0x0000623302002986 */ /* 0x0003e4000c101524 */
[----:B-1----:R-:W-:Y:S02]  /*4530*/  @P4 IMAD.MOV.U32 R2, RZ, RZ, R4 ;  /* 0x000000ffff024224 */ /* 0x002fe400078e0004 */
[----:B------:R-:W-:-:S05]  /*4540*/  @P4 IMAD.MOV.U32 R3, RZ, RZ, R5 ;  /* 0x000000ffff034224 */ /* 0x000fca00078e0005 */
[----:B------:R1:W-:Y:S04]  /*4550*/  @P4 STG.E.U16 desc[UR36][R2.64+0x70], R52 ;  /* 0x0000703402004986 */ /* 0x0003e8000c101524 */
[----:B------:R2:W-:Y:S01]  /*4560*/  @P5 STG.E.U16 desc[UR36][R4.64+0x72], R53 ;  /* 0x0000723504005986 */ /* 0x0005e2000c101524 */
[----:B-1----:R-:W-:Y:S02]  /*4570*/  @P1 IMAD.MOV.U32 R2, RZ, RZ, R6 ;  /* 0x000000ffff021224 */ /* 0x002fe400078e0006 */
[----:B------:R-:W-:-:S05]  /*4580*/  @P1 IMAD.MOV.U32 R3, RZ, RZ, R7 ;  /* 0x000000ffff031224 */ /* 0x000fca00078e0007 */
[----:B------:R2:W-:Y:S04]  /*4590*/  @P1 STG.E.U16 desc[UR36][R2.64+0x70], R54 ;  /* 0x0000703602001986 */ /* 0x0005e8000c101524 */
[----:B------:R2:W-:Y:S02]  /*45a0*/  @P0 STG.E.U16 desc[UR36][R6.64+0x72], R55 ;  /* 0x0000723706000986 */ /* 0x0005e4000c101524 */
.L_x_98:
[----:B------:R-:W-:Y:S05]  /*45b0*/  BSYNC B0 ;  /* 0x0000000000007941 */ /* 0x000fea0003800000 */
.L_x_36:
[----:B0-2---:R-:W2:Y:S01]  /*45c0*/  LDL.64 R2, [R1] ;  /* 0x0000000001027983 */ /* 0x005ea20000100a00 */
[----:B------:R-:W-:Y:S01]  /*45d0*/  ULDC.64 UR4, c[0x0][0x650] ;  /* 0x0001940000047ab9 */ /* 0x000fe20000000a00 */
[----:B------:R0:W-:Y:S01]  /*45e0*/  SYNCS.ARRIVE.TRANS64.A1T0 RZ, [R66+UR47], RZ ;  /* 0x000000ff42ff79a7 */ /* 0x0001e2000810002f */
[----:B------:R-:W-:Y:S01]  /*45f0*/  PRMT R0, RZ, 0x7610, R0 ;  /* 0x00007610ff007816 */ /* 0x000fe20000000000 */
[----:B-----5:R-:W-:Y:S02]  /*4600*/  IMAD.MOV.U32 R19, RZ, RZ, -0x1 ;  /* 0xffffffffff137424 */ /* 0x020fe400078e00ff */
[----:B------:R-:W-:Y:S01]  /*4610*/  IMAD.MOV.U32 R22, RZ, RZ, -0x1 ;  /* 0xffffffffff167424 */ /* 0x000fe200078e00ff */
[----:B--2---:R-:W-:-:S04]  /*4620*/  LEA R18, P0, R2, R18, 0x1 ;  /* 0x0000001202127211 */ /* 0x004fc800078008ff */
[----:B------:R-:W-:Y:S01]  /*4630*/  LEA.HI.X R17, R2, R17, R23, 0x1, P0 ;  /* 0x0000001102117211 */ /* 0x000fe200000f0c17 */
[----:B------:R-:W-:Y:S01]  /*4640*/  IMAD.MOV.U32 R2, RZ, RZ, -0x1 ;  /* 0xffffffffff027424 */ /* 0x000fe200078e00ff */
[----:B------:R-:W-:-:S04]  /*4650*/  ISETP.GE.U32.AND P0, PT, R18, UR4, PT ;  /* 0x0000000412007c0c */ /* 0x000fc8000bf06070 */
[----:B------:R-:W-:-:S13]  /*4660*/  ISETP.GE.U32.AND.EX P0, PT, R17, UR5, PT, P0 ;  /* 0x0000000511007c0c */ /* 0x000fda000bf06100 */
[----:B0-----:R-:W-:Y:S05]  /*4670*/  @P0 BRA `(.L_x_99) ;  /* 0x0000000400700947 */ /* 0x001fea0003800000 */
[----:B-1----:R-:W0:Y:S01]  /*4680*/  S2R R10, SR_CTAID.X ;  /* 0x00000000000a7919 */ /* 0x002e220000002500 */
[----:B---34-:R-:W1:Y:S01]  /*4690*/  LDC.64 R8, c[0x0][0x628] ;  /* 0x00018a00ff087b82 */ /* 0x018e620000000a00 */
[----:B------:R-:W-:Y:S01]  /*46a0*/  ULDC UR4, c[0x0][0x150] ;  /* 0x0000540000047ab9 */ /* 0x000fe20000000800 */
[----:B------:R-:W-:Y:S01]  /*46b0*/  IMAD.MOV.U32 R6, RZ, RZ, R18 ;  /* 0x000000ffff067224 */ /* 0x000fe200078e0012 */
[----:B------:R-:W2:Y:S01]  /*46c0*/  S2R R20, SR_CTAID.Y ;  /* 0x0000000000147919 */ /* 0x000ea20000002600 */
[----:B------:R-:W-:-:S04]  /*46d0*/  IMAD.MOV.U32 R7, RZ, RZ, R17 ;  /* 0x000000ffff077224 */ /* 0x000fc800078e0011 */
[----:B------:R-:W3:Y:S08]  /*46e0*/  LDC R15, c[0x0][0x144] ;  /* 0x00005100ff0f7b82 */ /* 0x000ef00000000800 */
[----:B------:R-:W4:Y:S08]  /*46f0*/  LDC R0, c[0x0][0x630] ;  /* 0x00018c00ff007b82 */ /* 0x000f300000000800 */
[----:B------:R-:W2:Y:S01]  /*4700*/  LDC.64 R12, c[0x0][0x620] ;  /* 0x00018800ff0c7b82 */ /* 0x000ea20000000a00 */
[----:B-1----:R-:W-:-:S04]  /*4710*/  ISETP.NE.U32.AND P0, PT, R8, RZ, PT ;  /* 0x000000ff0800720c */ /* 0x002fc80003f05070 */
[----:B------:R-:W-:Y:S02]  /*4720*/  ISETP.NE.AND.EX P0, PT, R9, RZ, PT, P0 ;  /* 0x000000ff0900720c */ /* 0x000fe40003f05300 */
[----:B0-----:R-:W-:-:S05]  /*4730*/  I2FP.F32.U32 R2, R10 ;  /* 0x0000000a00027245 */ /* 0x001fca0000201000 */
[----:B------:R-:W-:-:S04]  /*4740*/  FMUL R2, R2, UR4 ;  /* 0x0000000402027c20 */ /* 0x000fc80008400000 */
[----:B------:R0:W1:Y:S02]  /*4750*/  F2I.U32.TRUNC.NTZ R14, R2 ;  /* 0x00000002000e7305 */ /* 0x000064000020f000 */
[----:B---34-:R-:W-:Y:S05]  /*4760*/  @!P0 BRA `(.L_x_100) ;  /* 0x0000000000288947 */ /* 0x018fea0003800000 */
[----:B------:R-:W3:Y:S02]  /*4770*/  LDC R3, c[0x0][0x634] ;  /* 0x00018d00ff037b82 */ /* 0x000ee40000000800 */
[----:B---3--:R-:W-:-:S05]  /*4780*/  IADD3 R7, P0, R18, R3, RZ ;  /* 0x0000000312077210 */ /* 0x008fca0007f1e0ff */
[----:B------:R-:W-:-:S04]  /*4790*/  IMAD.X R11, RZ, RZ, R17, P0 ;  /* 0x000000ffff0b7224 */ /* 0x000fc800000e0611 */
[----:B0-----:R-:W-:-:S04]  /*47a0*/  IMAD.WIDE.U32 R2, R11, R8, RZ ;  /* 0x000000080b027225 */ /* 0x001fc800078e00ff */
[----:B------:R-:W-:-:S04]  /*47b0*/  IMAD.WIDE.U32 R4, P0, R7, R9, R2 ;  /* 0x0000000907047225 */ /* 0x000fc80007800002 */
[----:B------:R-:W-:-:S04]  /*47c0*/  IMAD.WIDE.U32 R2, R7, R8, RZ ;  /* 0x0000000807027225 */ /* 0x000fc800078e00ff */
[----:B------:R-:W-:Y:S01]  /*47d0*/  IMAD.X R7, RZ, RZ, RZ, P0 ;  /* 0x000000ffff077224 */ /* 0x000fe200000e06ff */
[----:B------:R-:W-:Y:S01]  /*47e0*/  IADD3 RZ, P0, R3, R4, RZ ;  /* 0x0000000403ff7210 */ /* 0x000fe20007f1e0ff */
[----:B------:R-:W-:-:S04]  /*47f0*/  IMAD.MOV.U32 R6, RZ, RZ, R5 ;  /* 0x000000ffff067224 */ /* 0x000fc800078e0005 */
[----:B------:R-:W-:-:S08]  /*4800*/  IMAD.WIDE.U32.X R6, R11, R9, R6, P0 ;  /* 0x000000090b067225 */ /* 0x000fd000000e0406 */
.L_x_100:
[----:B------:R-:W3:Y:S01]  /*4810*/  LDC.64 R26, c[0x0][0x640] ;  /* 0x00019000ff1a7b82 */ /* 0x000ee20000000a00 */
[-C--:B------:R-:W-:Y:S01]  /*4820*/  SHF.R.U64 R11, R6, R0.reuse, R7 ;  /* 0x00000000060b7219 */ /* 0x080fe20000001207 */
[----:B------:R-:W-:Y:S01]  /*4830*/  IMAD.MOV.U32 R19, RZ, RZ, R17 ;  /* 0x000000ffff137224 */ /* 0x000fe200078e0011 */
[----:B------:R-:W-:Y:S01]  /*4840*/  SHF.R.U32.HI R0, RZ, R0, R7 ;  /* 0x00000000ff007219 */ /* 0x000fe20000011607 */
[----:B-1----:R-:W-:Y:S01]  /*4850*/  IMAD.MOV R14, RZ, RZ, -R14 ;  /* 0x000000ffff0e7224 */ /* 0x002fe200078e0a0e */
[----:B------:R-:W-:Y:S01]  /*4860*/  IADD3 R5, P0, RZ, -R11, RZ ;  /* 0x8000000bff057210 */ /* 0x000fe20007f1e0ff */
[----:B------:R-:W-:Y:S01]  /*4870*/  ULDC UR4, c[0x0][0x154] ;  /* 0x0000550000047ab9 */ /* 0x000fe20000000800 */
[----:B------:R-:W-:Y:S01]  /*4880*/  IMAD.MOV.U32 R7, RZ, RZ, 0x1 ;  /* 0x00000001ff077424 */ /* 0x000fe200078e00ff */
[----:B------:R-:W1:Y:S01]  /*4890*/  LDC R4, c[0x0][0x618] ;  /* 0x00018600ff047b82 */ /* 0x000e620000000800 */
[----:B------:R-:W-:Y:S02]  /*48a0*/  IMAD R22, R15, R14, R10 ;  /* 0x0000000e0f167224 */ /* 0x000fe400078e020a */
[----:B------:R-:W-:-:S04]  /*48b0*/  IMAD.X R3, RZ, RZ, ~R0, P0 ;  /* 0x000000ffff037224 */ /* 0x000fc800000e0e00 */
[-C--:B--2---:R-:W-:Y:S01]  /*48c0*/  IMAD R0, R3, R12.reuse, RZ ;  /* 0x0000000c03007224 */ /* 0x084fe200078e02ff */
[----:B------:R-:W2:Y:S01]  /*48d0*/  LDC R6, c[0x0][0x608] ;  /* 0x00018200ff067b82 */ /* 0x000ea20000000800 */
[----:B0-----:R-:W-:-:S04]  /*48e0*/  IMAD.WIDE.U32 R2, R5, R12, R18 ;  /* 0x0000000c05027225 */ /* 0x001fc800078e0012 */
[----:B------:R-:W-:Y:S01]  /*48f0*/  IMAD R5, R5, R13, R0 ;  /* 0x0000000d05057224 */ /* 0x000fe200078e0200 */
[----:B------:R-:W-:Y:S02]  /*4900*/  I2FP.F32.U32 R0, R20 ;  /* 0x0000001400007245 */ /* 0x000fe40000201000 */
[----:B------:R-:W0:Y:S01]  /*4910*/  LDC R24, c[0x0][0x658] ;  /* 0x00019600ff187b82 */ /* 0x000e220000000800 */
[----:B------:R-:W-:Y:S01]  /*4920*/  IMAD.IADD R3, R3, 0x1, R5 ;  /* 0x0000000103037824 */ /* 0x000fe200078e0205 */
[----:B---3--:R-:W-:Y:S01]  /*4930*/  ISETP.NE.U32.AND P0, PT, R26, RZ, PT ;  /* 0x000000ff1a00720c */ /* 0x008fe20003f05070 */
[----:B------:R-:W-:Y:S01]  /*4940*/  FMUL R0, R0, UR4 ;  /* 0x0000000400007c20 */ /* 0x000fe20008400000 */
[----:B------:R-:W-:Y:S02]  /*4950*/  IMAD.MOV.U32 R5, RZ, RZ, -0x1 ;  /* 0xffffffffff057424 */ /* 0x000fe400078e00ff */
[----:B------:R-:W-:Y:S01]  /*4960*/  ISETP.NE.AND.EX P0, PT, R27, RZ, PT, P0 ;  /* 0x000000ff1b00720c */ /* 0x000fe20003f05300 */
[----:B------:R3:W4:Y:S01]  /*4970*/  F2I.U32.TRUNC.NTZ R12, R0 ;  /* 0x00000000000c7305 */ /* 0x000722000020f000 */
[----:B------:R-:W3:Y:S01]  /*4980*/  LDC R15, c[0x0][0x148] ;  /* 0x00005200ff0f7b82 */ /* 0x000ee20000000800 */
[----:B-1----:R-:W-:-:S02]  /*4990*/  SHF.R.U64 R10, R2, R4, R3 ;  /* 0x00000004020a7219 */ /* 0x002fc40000001203 */
[----:B------:R-:W-:-:S05]  /*49a0*/  SHF.R.U32.HI R3, RZ, R4, R3 ;  /* 0x00000004ff037219 */ /* 0x000fca0000011603 */
[----:B------:R-:W1:Y:S01]  /*49b0*/  LDC R14, c[0x0][0x600] ;  /* 0x00018000ff0e7b82 */ /* 0x000e620000000800 */
[-CC-:B--2---:R-:W-:Y:S02]  /*49c0*/  SHF.R.U64 R8, R10, R6.reuse, R3.reuse ;  /* 0x000000060a087219 */ /* 0x184fe40000001203 */
[----:B------:R-:W-:-:S05]  /*49d0*/  SHF.R.U32.HI R3, RZ, R6, R3 ;  /* 0x00000006ff037219 */ /* 0x000fca0000011603 */
[----:B------:R-:W2:Y:S01]  /*49e0*/  LDC R21, c[0x0][0x648] ;  /* 0x00019200ff157b82 */ /* 0x000ea20000000800 */
[-CC-:B0-----:R-:W-:Y:S02]  /*49f0*/  SHF.R.U64 R13, R8, R24.reuse, R3.reuse ;  /* 0x00000018080d7219 */ /* 0x181fe40000001203 */
[-C--:B------:R-:W-:Y:S02]  /*4a00*/  SHF.L.U32 R5, R5, R24.reuse, RZ ;  /* 0x0000001805057219 */ /* 0x080fe400000006ff */
[-C--:B------:R-:W-:Y:S01]  /*4a10*/  SHF.R.U32.HI R3, RZ, R24.reuse, R3 ;  /* 0x00000018ff037219 */ /* 0x080fe20000011603 */
[----:B------:R-:W-:Y:S01]  /*4a20*/  IMAD.MOV.U32 R2, RZ, RZ, R13 ;  /* 0x000000ffff027224 */ /* 0x000fe200078e000d */
[----:B------:R-:W-:Y:S01]  /*4a30*/  SHF.L.U32 R24, R7, R24, RZ ;  /* 0x0000001807187219 */ /* 0x000fe200000006ff */
[----:B------:R-:W0:Y:S01]  /*4a40*/  LDC R25, c[0x0][0x638] ;  /* 0x00018e00ff197b82 */ /* 0x000e220000000800 */
[----:B------:R-:W-:-:S07]  /*4a50*/  LOP3.LUT R19, RZ, R5, RZ, 0x33, !PT ;  /* 0x00000005ff137212 */ /* 0x000fce00078e33ff */
[----:B------:R-:W0:Y:S01]  /*4a60*/  LDC R28, c[0x0][0x610] ;  /* 0x00018400ff1c7b82 */ /* 0x000e220000000800 */
[----:B----4-:R-:W-:Y:S05]  /*4a70*/  @!P0 BRA `(.L_x_101) ;  /* 0x0000000000288947 */ /* 0x010fea0003800000 */
[----:B---3--:R-:W3:Y:S02]  /*4a80*/  LDC R0, c[0x0][0x64c] ;  /* 0x00019300ff007b82 */ /* 0x008ee40000000800 */
[----:B---3--:R-:W-:-:S05]  /*4a90*/  IADD3 R7, P0, R13, R0, RZ ;  /* 0x000000000d077210 */ /* 0x008fca0007f1e0ff */
        /* <DEDUP_REMOVED lines=8> */
.L_x_101:
[----:B------:R-:W4:Y:S01]  /*4b20*/  LDC R4, c[0x0][0x65c] ;  /* 0x00019700ff047b82 */ /* 0x000f220000000800 */
[----:B--23--:R-:W-:Y:S01]  /*4b30*/  SHF.R.U64 R0, R2, R21, R3 ;  /* 0x0000001502007219 */ /* 0x00cfe20000001203 */
[----:B-1----:R-:W-:Y:S01]  /*4b40*/  VIADD R3, R14, 0xffffffff ;  /* 0xffffffff0e037836 */ /* 0x002fe20000000000 */
[----:B------:R-:W-:Y:S01]  /*4b50*/  LOP3.LUT R19, R8, R19, RZ, 0xc0, !PT ;  /* 0x0000001308137212 */ /* 0x000fe200078ec0ff */
[----:B------:R-:W-:Y:S02]  /*4b60*/  IMAD.MOV R12, RZ, RZ, -R12 ;  /* 0x000000ffff0c7224 */ /* 0x000fe400078e0a0c */
[----:B------:R-:W-:Y:S01]  /*4b70*/  IMAD.MOV R2, RZ, RZ, -R0 ;  /* 0x000000ffff027224 */ /* 0x000fe200078e0a00 */
[----:B------:R-:W-:Y:S01]  /*4b80*/  LOP3.LUT R3, R10, R3, RZ, 0xc0, !PT ;  /* 0x000000030a037212 */ /* 0x000fe200078ec0ff */
[----:B------:R-:W-:Y:S02]  /*4b90*/  IMAD R19, R24, R0, R19 ;  /* 0x0000000018137224 */ /* 0x000fe400078e0213 */
[----:B0-----:R-:W-:-:S04]  /*4ba0*/  IMAD R0, R2, R25, R13 ;  /* 0x0000001902007224 */ /* 0x001fc800078e020d */
[----:B------:R-:W-:Y:S01]  /*4bb0*/  IMAD R2, R0, R14, R3 ;  /* 0x0000000e00027224 */ /* 0x000fe200078e0203 */
[----:B----4-:R-:W-:Y:S01]  /*4bc0*/  ISETP.NE.AND P0, PT, R4, 0x1, PT ;  /* 0x000000010400780c */ /* 0x010fe20003f05270 */
[----:B------:R-:W-:-:S05]  /*4bd0*/  IMAD.MOV.U32 R4, RZ, RZ, 0x1 ;  /* 0x00000001ff047424 */ /* 0x000fca00078e00ff */
[----:B------:R-:W-:-:S07]  /*4be0*/  PRMT R0, R4, 0x7610, R0 ;  /* 0x0000761004007816 */ /* 0x000fce0000000000 */
[----:B------:R-:W-:-:S04]  /*4bf0*/  @P0 IMAD R22, R15, R12, R20 ;  /* 0x0000000c0f160224 */ /* 0x000fc800078e0214 */
[----:B------:R-:W-:-:S05]  /*4c00*/  IMAD R19, R19, R28, R22 ;  /* 0x0000001c13137224 */ /* 0x000fca00078e0216 */
[----:B------:R-:W-:Y:S02]  /*4c10*/  SEL R22, R2, R19, !P0 ;  /* 0x0000001302167207 */ /* 0x000fe40004000000 */
[----:B------:R-:W-:Y:S01]  /*4c20*/  SEL R19, R19, R2, !P0 ;  /* 0x0000000213137207 */ /* 0x000fe20004000000 */
[----:B------:R-:W-:-:S07]  /*4c30*/  IMAD.MOV.U32 R2, RZ, RZ, R11 ;  /* 0x000000ffff027224 */ /* 0x000fce00078e000b */
.L_x_99:
[----:B------:R-:W-:Y:S02]  /*4c40*/  LOP3.LUT P0, RZ, R0, 0xff, RZ, 0xc0, !PT ;  /* 0x000000ff00ff7812 */ /* 0x000fe4000780c0ff */
[----:B------:R-:W-:-:S11]  /*4c50*/  LOP3.LUT R73, R73, 0x1, RZ, 0x3c, !PT ;  /* 0x0000000149497812 */ /* 0x000fd600078e3cff */
[----:B------:R-:W-:Y:S05]  /*4c60*/  @P0 BRA `(.L_x_102) ;  /* 0xffffffc800b00947 */ /* 0x000fea000383ffff */
[----:B------:R-:W-:Y:S05]  /*4c70*/  EXIT ;  /* 0x000000000000794d */ /* 0x000fea0003800000 */
.L_x_17:
[----:B------:R-:W-:-:S08]  /*4c80*/  ISETP.NE.AND P0, PT, R5, RZ, PT ;  /* 0x000000ff0500720c */ /* 0x000fd00003f05270 */
[----:B0-----:R-:W0:-:S00]  /*4c90*/  USETMAXREG.DEALLOC.CTAPOOL 0x28 ;  /* 0x00000028000079c8 */ /* 0x001e0000080e0500 */
[----:B------:R-:W-:Y:S05]  /*4ca0*/  @P0 EXIT ;  /* 0x000000000000094d */ /* 0x000fea0003800000 */
[----:B0-----:R-:W-:Y:S01]  /*4cb0*/  LOP3.LUT P0, RZ, R8, 0xff, RZ, 0xc0, !PT ;  /* 0x000000ff08ff7812 */ /* 0x001fe2000780c0ff */
[----:B------:R-:W-:Y:S02]  /*4cc0*/  IMAD.MOV.U32 R0, RZ, RZ, 0x1 ;  /* 0x00000001ff007424 */ /* 0x000fe400078e00ff */
[----:B------:R-:W-:-:S10]  /*4cd0*/  IMAD.MOV.U32 R7, RZ, RZ, RZ ;  /* 0x000000ffff077224 */ /* 0x000fd400078e00ff */
[----:B------:R-:W-:Y:S05]  /*4ce0*/  @!P0 BRA `(.L_x_103) ;  /* 0x0000000c00788947 */ /* 0x000fea0003800000 */
[----:B------:R-:W0:Y:S01]  /*4cf0*/  S2UR UR9, SR_CgaCtaId ;  /* 0x00000000000979c3 */ /* 0x000e220000008800 */
[----:B------:R-:W-:Y:S01]  /*4d00*/  UMOV UR10, 0x1 ;  /* 0x00000001000a7882 */ /* 0x000fe20000000000 */
[----:B------:R-:W-:Y:S01]  /*4d10*/  LOP3.LUT P0, RZ, R4, 0x1f, RZ, 0xc0, !PT ;  /* 0x0000001f04ff7812 */ /* 0x000fe2000780c0ff */
[----:B------:R-:W-:Y:S01]  /*4d20*/  ULDC UR5, c[0x0][0x658] ;  /* 0x0001960000057ab9 */ /* 0x000fe20000000800 */
[----:B------:R-:W-:Y:S01]  /*4d30*/  UMOV UR7, 0xffffffff ;  /* 0xffffffff00077882 */ /* 0x000fe20000000000 */
[----:B------:R-:W-:Y:S01]  /*4d40*/  BSSY B0, `(.L_x_103) ;  /* 0x00000d8000007945 */ /* 0x000fe20003800000 */
[----:B------:R-:W-:Y:S01]  /*4d50*/  USHF.L.U32 UR7, UR7, UR5, URZ ;  /* 0x0000000507077299 */ /* 0x000fe2000800063f */
[C---:B------:R-:W-:Y:S01]  /*4d60*/  ISETP.NE.AND P2, PT, R3.reuse, RZ, PT ;  /* 0x000000ff0300720c */ /* 0x040fe20003f45270 */
[----:B------:R-:W-:Y:S01]  /*4d70*/  IMAD.MOV.U32 R8, RZ, RZ, 0x1 ;  /* 0x00000001ff087424 */ /* 0x000fe200078e00ff */
[----:B------:R-:W-:Y:S01]  /*4d80*/  ISETP.NE.OR P0, PT, R3, RZ, !P0 ;  /* 0x000000ff0300720c */ /* 0x000fe20004705670 */
[----:B------:R-:W-:Y:S01]  /*4d90*/  IMAD.MOV.U32 R0, RZ, RZ, 0x1 ;  /* 0x00000001ff007424 */ /* 0x000fe200078e00ff */
[----:B------:R-:W-:Y:S01]  /*4da0*/  LOP3.LUT R6, R16, 0x2, RZ, 0xfc, !PT ;  /* 0x0000000210067812 */ /* 0x000fe200078efcff */
[----:B------:R-:W-:Y:S01]  /*4db0*/  IMAD.MOV.U32 R7, RZ, RZ, RZ ;  /* 0x000000ffff077224 */ /* 0x000fe200078e00ff */
[----:B------:R-:W-:Y:S01]  /*4dc0*/  ULDC UR4, c[0x0][0x600] ;  /* 0x0001800000047ab9 */ /* 0x000fe20000000800 */
[----:B------:R-:W-:Y:S01]  /*4dd0*/  UMOV UR18, 0x5 ;  /* 0x0000000500127882 */ /* 0x000fe20000000000 */
[----:B------:R-:W-:-:S02]  /*4de0*/  UIADD3 UR26, UR40, 0x1, URZ ;  /* 0x00000001281a7890 */ /* 0x000fc4000fffe03f */
[----:B------:R-:W-:Y:S02]  /*4df0*/  UIADD3 UR4, UR4, -0x1, URZ ;  /* 0xffffffff04047890 */ /* 0x000fe4000fffe03f */
[----:B------:R-:W-:Y:S02]  /*4e00*/  USHF.L.U32 UR5, UR10, UR5, URZ ;  /* 0x000000050a057299 */ /* 0x000fe4000800063f */
[----:B------:R-:W-:Y:S01]  /*4e10*/  ULOP3.LUT UR7, URZ, UR7, URZ, 0x33, !UPT ;  /* 0x000000073f077292 */ /* 0x000fe2000f8e333f */
[----:B------:R-:W-:Y:S01]  /*4e20*/  ULDC.64 UR24, c[0x0][0x198] ;  /* 0x0000660000187ab9 */ /* 0x000fe20000000a00 */
[----:B0-----:R-:W-:Y:S02]  /*4e30*/  ULOP3.LUT UR8, UR9, 0x1, URZ, 0xc0, !UPT ;  /* 0x0000000109087892 */ /* 0x001fe4000f8ec03f */
[----:B------:R-:W-:Y:S02]  /*4e40*/  USHF.R.U32.HI UR27, URZ, 0x1, UR9 ;  /* 0x000000013f1b7899 */ /* 0x000fe40008011609 */
[----:B------:R-:W-:-:S02]  /*4e50*/  USHF.L.U32 UR6, UR9, 0x5, URZ ;  /* 0x0000000509067899 */ /* 0x000fc4000800063f */
[----:B------:R-:W-:Y:S02]  /*4e60*/  USHF.L.U32 UR28, UR9, 0xb, URZ ;  /* 0x0000000b091c7899 */ /* 0x000fe4000800063f */
[----:B------:R-:W-:Y:S02]  /*4e70*/  ULOP3.LUT UR9, UR9, 0xfffffffe, URZ, 0xc0, !UPT ;  /* 0xfffffffe09097892 */ /* 0x000fe4000f8ec03f */
[----:B------:R-:W-:Y:S02]  /*4e80*/  UISETP.GT.U32.AND UP0, UPT, UR8, 0xffff, UPT ;  /* 0x0000ffff0800788c */ /* 0x000fe4000bf04070 */
[----:B------:R-:W-:Y:S02]  /*4e90*/  USHF.L.U32 UR13, UR10, UR9, URZ ;  /* 0x000000090a0d7299 */ /* 0x000fe4000800063f */
[----:B------:R-:W-:Y:S02]  /*4ea0*/  ULOP3.LUT UR9, UR9, 0x1, URZ, 0xfc, !UPT ;  /* 0x0000000109097892 */ /* 0x000fe4000f8efc3f */
[----:B------:R-:W-:-:S02]  /*4eb0*/  USEL UR8, UR8, 0xffff, !UP0 ;  /* 0x0000ffff08087887 */ /* 0x000fc4000c000000 */
[----:B------:R-:W-:Y:S02]  /*4ec0*/  USHF.L.U32 UR9, UR10, UR9, URZ ;  /* 0x000000090a097299 */ /* 0x000fe4000800063f */
[----:B------:R-:W-:Y:S02]  /*4ed0*/  ULOP3.LUT UR8, UR8, 0xffff, URZ, 0xc0, !UPT ;  /* 0x0000ffff08087892 */ /* 0x000fe4000f8ec03f */
[----:B------:R-:W-:Y:S02]  /*4ee0*/  ULOP3.LUT UR6, UR6, 0x20, URZ, 0xc0, !UPT ;  /* 0x0000002006067892 */ /* 0x000fe4000f8ec03f */
[----:B------:R-:W-:Y:S02]  /*4ef0*/  ULOP3.LUT UR13, UR13, UR9, URZ, 0xfc, !UPT ;  /* 0x000000090d0d7292 */ /* 0x000fe4000f8efc3f */
[----:B------:R-:W-:-:S12]  /*4f00*/  USHF.L.U32 UR18, UR18, UR8, URZ ;  /* 0x0000000812127299 */ /* 0x000fd8000800063f */
.L_x_115:
[----:B------:R-:W-:-:S03]  /*4f10*/  UMOV UR8, 0xffffffff ;  /* 0xffffffff00087882 */ /* 0x000fc60000000000 */
[----:B------:R-:W-:Y:S05]  /*4f20*/  BRA.DIV UR8, `(.L_x_104) ;  /* 0x0000001208207947 */ /* 0x000fea000b800000 */
[----:B------:R-:W-:-:S13]  /*4f30*/  ELECT P6, URZ, PT ;  /* 0x00000000003f782f */ /* 0x000fda00038c0000 */
.L_x_129:
[----:B------:R-:W0:Y:S01]  /*4f40*/  LDC R3, c[0x0][0x28c] ;  /* 0x0000a300ff037b82 */ /* 0x000e220000000800 */
[----:B------:R-:W-:Y:S01]  /*4f50*/  BSSY B1, `(.L_x_105) ;  /* 0x000003e000017945 */ /* 0x000fe20003800000 */
[----:B0-----:R-:W-:-:S13]  /*4f60*/  ISETP.LT.OR P6, PT, R3, 0x1, !P6 ;  /* 0x000000010300780c */ /* 0x001fda00077c1670 */
[----:B------:R-:W-:Y:S05]  /*4f70*/  @P6 BRA `(.L_x_106) ;  /* 0x0000000000ec6947 */ /* 0x000fea0003800000 */
[----:B------:R-:W-:Y:S01]  /*4f80*/  LEA R19, R19, UR27, 0x1 ;  /* 0x0000001b13137c11 */ /* 0x000fe2000f8e08ff */
[----:B------:R-:W-:Y:S01]  /*4f90*/  IMAD.MOV.U32 R12, RZ, RZ, RZ ;  /* 0x000000ffff0c7224 */ /* 0x000fe200078e00ff */
[----:B------:R-:W-:Y:S01]  /*4fa0*/  LEA R22, R22, UR6, 0x6 ;  /* 0x0000000616167c11 */ /* 0x000fe2000f8e30ff */
[----:B------:R-:W-:Y:S02]  /*4fb0*/  IMAD.U32 R13, RZ, RZ, UR26 ;  /* 0x0000001aff0d7e24 */ /* 0x000fe4000f8e00ff */
[----:B------:R-:W-:Y:S02]  /*4fc0*/  IMAD.MOV.U32 R3, RZ, RZ, R0 ;  /* 0x000000ffff037224 */ /* 0x000fe400078e0000 */
[----:B------:R-:W-:Y:S02]  /*4fd0*/  IMAD.MOV.U32 R4, RZ, RZ, R7 ;  /* 0x000000ffff047224 */ /* 0x000fe400078e0007 */
[----:B------:R-:W-:-:S07]  /*4fe0*/  IMAD.SHL.U32 R19, R19, 0x20, RZ ;  /* 0x0000002013137824 */ /* 0x000fce00078e00ff */
.L_x_110:
[----:B------:R-:W0:Y:S01]  /*4ff0*/  S2R R10, SR_CgaCtaId ;  /* 0x00000000000a7919 */ /* 0x000e220000008800 */
[----:B------:R-:W-:Y:S01]  /*5000*/  MOV R5, 0x400 ;  /* 0x0000040000057802 */ /* 0x000fe20000000f00 */
[----:B------:R-:W1:Y:S03]  /*5010*/  @!P2 LDC R9, c[0x0][0x500] ;  /* 0x00014000ff09ab82 */ /* 0x000e660000000800 */
[----:B0-----:R-:W-:Y:S02]  /*5020*/  LEA R11, R10, R5, 0x18 ;  /* 0x000000050a0b7211 */ /* 0x001fe400078ec0ff */
[----:B------:R-:W-:-:S03]  /*5030*/  SHF.L.U32 R5, R3, 0x1f, RZ ;  /* 0x0000001f03057819 */ /* 0x000fc600000006ff */
[----:B------:R-:W-:-:S04]  /*5040*/  IMAD R10, R4, 0x8, R11 ;  /* 0x00000008040a7824 */ /* 0x000fc800078e020b */
[----:B------:R-:W0:Y:S02]  /*5050*/  SYNCS.PHASECHK.TRANS64.TRYWAIT P1, [R10+URZ+0x28], R5 ;  /* 0x000028050a0075a7 */ /* 0x000e24000802017f */
[----:B01----:R-:W-:Y:S05]  /*5060*/  @!P1 BRA `(.L_x_107) ;  /* 0x0000000c00f09947 */ /* 0x003fea0003800000 */
.L_x_130:
[----:B0-----:R-:W-:Y:S01]  /*5070*/  PRMT R5, R6, 0x9910, RZ ;  /* 0x0000991006057816 */ /* 0x001fe200000000ff */
[----:B------:R0:W-:Y:S03]  /*5080*/  @!P2 SYNCS.ARRIVE.TRANS64 RZ, [R10+URZ], R9 ;  /* 0x000000090affa9a7 */ /* 0x0001e6000800003f */
[----:B------:R-:W-:-:S13]  /*5090*/  ISETP.NE.AND P1, PT, R5, 0x2, PT ;  /* 0x000000020500780c */ /* 0x000fda0003f25270 */
[----:B0-----:R-:W-:Y:S05]  /*50a0*/  @P1 BRA `(.L_x_108) ;  /* 0x0000000000041947 */ /* 0x001fea0003800000 */
[----:B------:R-:W-:Y:S01]  /*50b0*/  BPT.TRAP 0x1 ;  /* 0x000000040000795c */ /* 0x000fe20000300000 */
.L_x_108:
[----:B------:R-:W-:Y:S05]  /*50c0*/  @P0 BRA `(.L_x_109) ;  /* 0x0000000000040947 */ /* 0x000fea0003800000 */
[----:B------:R-:W-:Y:S01]  /*50d0*/  BPT.TRAP 0x1 ;  /* 0x000000040000795c */ /* 0x000fe20000300000 */
.L_x_109:
[----:B------:R-:W-:Y:S01]  /*50e0*/  R2UR UR8, R4 ;  /* 0x00000000040872ca */ /* 0x000fe200000e0000 */
[----:B------:R-:W-:Y:S01]  /*50f0*/  VIADD R13, R13, 0xffffffff ;  /* 0xffffffff0d0d7836 */ /* 0x000fe20000000000 */
[----:B------:R-:W-:Y:S01]  /*5100*/  R2UR UR15, R11 ;  /* 0x000000000b0f72ca */ /* 0x000fe200000e0000 */
[----:B------:R-:W-:Y:S01]  /*5110*/  UIADD3 UR14, UP0, UR24, 0xf0, URZ ;  /* 0x000000f0180e7890 */ /* 0x000fe2000ff1e03f */
[----:B------:R-:W-:Y:S01]  /*5120*/  R2UR UR22, R19 ;  /* 0x00000000131672ca */ /* 0x000fe200000e0000 */
[----:B------:R-:W-:Y:S01]  /*5130*/  UIADD3 UR30, UP1, UR24, 0x1f0, URZ ;  /* 0x000001f0181e7890 */ /* 0x000fe2000ff3e03f */
[----:B------:R-:W-:Y:S01]  /*5140*/  R2UR UR9, R10 ;  /* 0x000000000a0972ca */ /* 0x000fe200000e0000 */
[----:B------:R-:W-:Y:S01]  /*5150*/  UPRMT UR19, URZ, 0x5410, UR18 ;  /* 0x000054103f137896 */ /* 0x000fe20008000012 */
[----:B------:R-:W-:Y:S01]  /*5160*/  R2UR UR10, R12 ;  /* 0x000000000c0a72ca */ /* 0x000fe200000e0000 */
[----:B------:R-:W-:Y:S01]  /*5170*/  VIADD R4, R4, 0x1 ;  /* 0x0000000104047836 */ /* 0x000fe20000000000 */
[----:B------:R-:W-:Y:S01]  /*5180*/  R2UR UR12, R2 ;  /* 0x00000000020c72ca */ /* 0x000fe200000e0000 */
[----:B------:R-:W-:Y:S01]  /*5190*/  UPRMT UR29, URZ, 0x5410, UR13 ;  /* 0x000054103f1d7896 */ /* 0x000fe2000800000d */
[----:B------:R-:W-:Y:S01]  /*51a0*/  R2UR UR23, R22 ;  /* 0x00000000161772ca */ /* 0x000fe200000e0000 */
[----:B------:R-:W-:Y:S01]  /*51b0*/  USHF.L.U32 UR8, UR8, 0xc, URZ ;  /* 0x0000000c08087899 */ /* 0x000fe2000800063f */
[----:B------:R-:W-:Y:S01]  /*51c0*/  ISETP.GT.AND P3, PT, R13, 0x1, PT ;  /* 0x000000010d00780c */ /* 0x000fe20003f64270 */
[----:B------:R-:W-:Y:S01]  /*51d0*/  UIADD3.X UR31, URZ, UR25, URZ, UP1, !UPT ;  /* 0x000000193f1f7290 */ /* 0x000fe20008ffe43f */
[----:B------:R-:W-:Y:S01]  /*51e0*/  ISETP.NE.AND P1, PT, R4, 0x5, PT ;  /* 0x000000050400780c */ /* 0x000fe20003f25270 */
[----:B------:R-:W-:Y:S01]  /*51f0*/  ULEA UR11, UR27, UR8, 0xb ;  /* 0x000000081b0b7291 */ /* 0x000fe2000f8e583f */
[----:B------:R-:W-:Y:S01]  /*5200*/  VIADD R12, R12, 0x40 ;  /* 0x000000400c0c7836 */ /* 0x000fe20000000000 */
[----:B------:R-:W-:Y:S01]  /*5210*/  ULOP3.LUT UR8, UR8, 0x800, UR28, 0xf8, !UPT ;  /* 0x0000080008087892 */ /* 0x000fe2000f8ef81c */
[----:B------:R-:W-:Y:S01]  /*5220*/  SEL R10, RZ, 0x1, P1 ;  /* 0x00000001ff0a7807 */ /* 0x000fe20000800000 */
[----:B------:R-:W-:Y:S01]  /*5230*/  ULEA UR11, UR11, UR15, 0x1 ;  /* 0x0000000f0b0b7291 */ /* 0x000fe2000f8e083f */
[----:B------:R-:W-:Y:S01]  /*5240*/  SEL R4, R4, RZ, P1 ;  /* 0x000000ff04047207 */ /* 0x000fe20000800000 */
[----:B------:R-:W-:Y:S01]  /*5250*/  ULEA UR8, UR8, UR15, 0x1 ;  /* 0x0000000f08087291 */ /* 0x000fe2000f8e083f */
[----:B------:R-:W-:Y:S01]  /*5260*/  LOP3.LUT R3, R3, R10, RZ, 0x3c, !PT ;  /* 0x0000000a03037212 */ /* 0x000fe200078e3cff */
[----:B------:R-:W-:-:S02]  /*5270*/  UIADD3 UR20, UR11, 0x180, URZ ;  /* 0x000001800b147890 */ /* 0x000fc4000fffe03f */
[----:B------:R-:W-:Y:S02]  /*5280*/  UIADD3.X UR15, URZ, UR25, URZ, UP0, !UPT ;  /* 0x000000193f0f7290 */ /* 0x000fe400087fe43f */
[----:B------:R-:W-:Y:S01]  /*5290*/  UIADD3 UR21, UR8, 0xa180, URZ ;  /* 0x0000a18008157890 */ /* 0x000fe2000fffe03f */
[----:B------:R-:W-:Y:S01]  /*52a0*/  UMOV UR16, 0x0 ;  /* 0x0000000000107882 */ /* 0x000fe20000000000 */
[----:B------:R-:W-:Y:S01]  /*52b0*/  UMOV UR17, 0x10000000 ;  /* 0x1000000000117882 */ /* 0x000fe20000000000 */
[----:B------:R-:W-:Y:S01]  /*52c0*/  UMOV UR11, UR22 ;  /* 0x00000016000b7c82 */ /* 0x000fe20008000000 */
[----:B------:R-:W-:-:S03]  /*52d0*/  UMOV UR8, UR20 ;  /* 0x0000001400087c82 */ /* 0x000fc60008000000 */
[----:B------:R0:W-:Y:S02]  /*52e0*/  UTMALDG.3D.MULTICAST [UR8], [UR14], UR19, desc[UR16] ;  /* 0x000010080e0073b4 */ /* 0x0001e40008011813 */
[----:B0-----:R-:W-:Y:S01]  /*52f0*/  UMOV UR8, UR21 ;  /* 0x0000001500087c82 */ /* 0x001fe20008000000 */
[----:B------:R-:W-:Y:S02]  /*5300*/  UMOV UR11, UR23 ;  /* 0x00000017000b7c82 */ /* 0x000fe40008000000 */
[----:B------:R0:W-:Y:S02]  /*5310*/  UTMALDG.3D.MULTICAST [UR8], [UR30], UR29, desc[UR16] ;  /* 0x000010081e0073b4 */ /* 0x0001e4000801181d */
[----:B0-----:R-:W-:Y:S05]  /*5320*/  @P3 BRA `(.L_x_110) ;  /* 0xfffffffc00303947 */ /* 0x001fea000383ffff */
.L_x_106:
[----:B------:R-:W-:Y:S05]  /*5330*/  BSYNC B1 ;  /* 0x0000000000017941 */ /* 0x000fea0003800000 */
.L_x_105:
[----:B------:R-:W2:Y:S01]  /*5340*/  LDL.64 R10, [R1] ;  /* 0x00000000010a7983 */ /* 0x000ea20000100a00 */
[----:B------:R-:W-:Y:S01]  /*5350*/  LOP3.LUT P4, RZ, R8, 0xff, RZ, 0xc0, !PT ;  /* 0x000000ff08ff7812 */ /* 0x000fe2000788c0ff */
[----:B------:R-:W-:Y:S01]  /*5360*/  VIADD R4, R7, UR40 ;  /* 0x0000002807047c36 */ /* 0x000fe20008000000 */
[----:B------:R-:W-:Y:S01]  /*5370*/  ULDC.64 UR8, c[0x0][0x650] ;  /* 0x0001940000087ab9 */ /* 0x000fe20000000a00 */
[----:B------:R-:W-:Y:S01]  /*5380*/  IMAD.U32 R7, RZ, RZ, UR40 ;  /* 0x00000028ff077e24 */ /* 0x000fe2000f8e00ff */
[----:B------:R-:W-:Y:S01]  /*5390*/  UISETP.GE.U32.AND UP0, UPT, UR40, 0x5, UPT ;  /* 0x000000052800788c */ /* 0x000fe2000bf06070 */
[----:B------:R-:W-:Y:S01]  /*53a0*/  BSSY B1, `(.L_x_111) ;  /* 0x000006f000017945 */ /* 0x000fe20003800000 */
[----:B------:R-:W-:Y:S01]  /*53b0*/  ISETP.GT.U32.AND P1, PT, R4, 0x4, PT ;  /* 0x000000040400780c */ /* 0x000fe20003f24070 */
[----:B------:R-:W-:Y:S01]  /*53c0*/  IMAD.MOV.U32 R19, RZ, RZ, -0x1 ;  /* 0xffffffffff137424 */ /* 0x000fe200078e00ff */
[----:B------:R-:W-:Y:S01]  /*53d0*/  PRMT R8, RZ, 0x7610, R8 ;  /* 0x00007610ff087816 */ /* 0x000fe20000000008 */
[----:B------:R-:W-:Y:S01]  /*53e0*/  IMAD.MOV.U32 R22, RZ, RZ, -0x1 ;  /* 0xffffffffff167424 */ /* 0x000fe200078e00ff */
[----:B------:R-:W-:-:S02]  /*53f0*/  ISETP.LT.U32.AND P1, PT, R7, 0x5, P1 ;  /* 0x000000050700780c */ /* 0x000fc40000f21070 */
[----:B------:R-:W-:Y:S01]  /*5400*/  PLOP3.LUT P3, PT, PT, PT, UP0, 0x80, 0x0 ;  /* 0x000000000000781c */ /* 0x000fe20003f6f008 */
[----:B------:R-:W0:Y:S01]  /*5410*/  @P4 S2R R3, SR_CgaCtaId ;  /* 0x0000000000034919 */ /* 0x000e220000008800 */
[----:B------:R-:W-:-:S04]  /*5420*/  @P4 MOV R2, 0x400 ;  /* 0x0000040000024802 */ /* 0x000fc80000000f00 */
[----:B0-----:R-:W-:Y:S01]  /*5430*/  @P4 LEA R5, R3, R2, 0x18 ;  /* 0x0000000203054211 */ /* 0x001fe200078ec0ff */
[----:B------:R-:W-:-:S03]  /*5440*/  IMAD.WIDE.U32 R2, R4, -0x33333333, RZ ;  /* 0xcccccccd04027825 */ /* 0x000fc600078e00ff */
[----:B------:R0:W-:Y:S01]  /*5450*/  @P4 SYNCS.ARRIVE.TRANS64.A1T0 RZ, [R5+URZ+0x88], RZ ;  /* 0x000088ff05ff49a7 */ /* 0x0001e2000810003f */
[----:B------:R-:W-:Y:S01]  /*5460*/  IMAD.MOV.U32 R2, RZ, RZ, -0x1 ;  /* 0xffffffffff027424 */ /* 0x000fe200078e00ff */
[----:B0-----:R-:W-:Y:S02]  /*5470*/  SHF.R.U32.HI R5, RZ, 0x2, R3 ;  /* 0x00000002ff057819 */ /* 0x001fe40000011603 */
[----:B------:R-:W-:-:S03]  /*5480*/  SEL R3, RZ, 0x1, !P1 ;  /* 0x00000001ff037807 */ /* 0x000fc60004800000 */
[----:B------:R-:W-:Y:S01]  /*5490*/  IMAD R7, R5, -0x5, R4 ;  /* 0xfffffffb05077824 */ /* 0x000fe200078e0204 */
[----:B------:R-:W-:Y:S02]  /*54a0*/  LOP3.LUT R0, R0, R3, RZ, 0x3c, !PT ;  /* 0x0000000300007212 */ /* 0x000fe400078e3cff */
[----:B------:R-:W-:Y:S02]  /*54b0*/  PRMT R3, RZ, 0x7610, R3 ;  /* 0x00007610ff037816 */ /* 0x000fe40000000003 */
[----:B------:R-:W-:Y:S02]  /*54c0*/  @P3 LOP3.LUT R0, R0, 0x1, R5, 0x78, !PT ;  /* 0x0000000100003812 */ /* 0x000fe400078e7805 */
[----:B--2---:R-:W-:-:S04]  /*54d0*/  IADD3 R18, P4, R18, R10, RZ ;  /* 0x0000000a12127210 */ /* 0x004fc80007f9e0ff */
[----:B------:R-:W-:Y:S01]  /*54e0*/  ISETP.GE.U32.AND P1, PT, R18, UR8, PT ;  /* 0x0000000812007c0c */ /* 0x000fe2000bf26070 */
[----:B------:R-:W-:-:S05]  /*54f0*/  IMAD.X R17, R17, 0x1, R23, P4 ;  /* 0x0000000111117824 */ /* 0x000fca00020e0617 */
[----:B------:R-:W-:-:S13]  /*5500*/  ISETP.GE.U32.AND.EX P1, PT, R17, UR9, PT, P1 ;  /* 0x0000000911007c0c */ /* 0x000fda000bf26110 */
[----:B------:R-:W-:Y:S05]  /*5510*/  @P1 BRA `(.L_x_112) ;  /* 0x00000004005c1947 */ /* 0x000fea0003800000 */
[----:B------:R-:W0:Y:S01]  /*5520*/  S2R R11, SR_CTAID.X ;  /* 0x00000000000b7919 */ /* 0x000e220000002500 */
[----:B------:R-:W-:Y:S01]  /*5530*/  ULDC.64 UR8, c[0x0][0x628] ;  /* 0x00018a0000087ab9 */ /* 0x000fe20000000a00 */
[----:B------:R-:W1:Y:S01]  /*5540*/  LDC R12, c[0x0][0x144] ;  /* 0x00005100ff0c7b82 */ /* 0x000e620000000800 */
[----:B------:R-:W-:Y:S01]  /*5550*/  ISETP.NE.U32.AND P1, PT, RZ, UR8, PT ;  /* 0x00000008ff007c0c */ /* 0x000fe2000bf25070 */
[----:B------:R-:W2:Y:S01]  /*5560*/  S2R R9, SR_CTAID.Y ;  /* 0x0000000000097919 */ /* 0x000ea20000002600 */
[----:B------:R-:W-:Y:S01]  /*5570*/  ULDC UR10, c[0x0][0x150] ;  /* 0x00005400000a7ab9 */ /* 0x000fe20000000800 */
[----:B------:R-:W-:Y:S01]  /*5580*/  ULDC UR11, c[0x0][0x630] ;  /* 0x00018c00000b7ab9 */ /* 0x000fe20000000800 */
[----:B------:R-:W-:Y:S01]  /*5590*/  ISETP.NE.AND.EX P1, PT, RZ, UR9, PT, P1 ;  /* 0x00000009ff007c0c */ /* 0x000fe2000bf25310 */
[----:B------:R-:W-:Y:S01]  /*55a0*/  IMAD.MOV.U32 R2, RZ, RZ, R18 ;  /* 0x000000ffff027224 */ /* 0x000fe200078e0012 */
[----:B0-----:R-:W-:-:S05]  /*55b0*/  I2FP.F32.U32 R3, R11 ;  /* 0x0000000b00037245 */ /* 0x001fca0000201000 */
[----:B------:R-:W-:Y:S01]  /*55c0*/  FMUL R14, R3, UR10 ;  /* 0x0000000a030e7c20 */ /* 0x000fe20008400000 */
[----:B------:R-:W-:-:S05]  /*55d0*/  IMAD.MOV.U32 R3, RZ, RZ, R17 ;  /* 0x000000ffff037224 */ /* 0x000fca00078e0011 */
[----:B--2---:R-:W-:Y:S05]  /*55e0*/  @!P1 BRA `(.L_x_113) ;  /* 0x0000000000289947 */ /* 0x004fea0003800000 */
[----:B------:R-:W-:Y:S02]  /*55f0*/  ULDC UR10, c[0x0][0x634] ;  /* 0x00018d00000a7ab9 */ /* 0x000fe40000000800 */
[----:B------:R-:W-:-:S05]  /*5600*/  IADD3 R3, P1, R18, UR10, RZ ;  /* 0x0000000a12037c10 */ /* 0x000fca000ff3e0ff */
[----:B------:R-:W-:-:S04]  /*5610*/  IMAD.X R13, RZ, RZ, R17, P1 ;  /* 0x000000ffff0d7224 */ /* 0x000fc800008e0611 */
[----:B------:R-:W-:-:S04]  /*5620*/  IMAD.WIDE.U32 R4, R13, UR8, RZ ;  /* 0x000000080d047c25 */ /* 0x000fc8000f8e00ff */
[----:B------:R-:W-:-:S04]  /*5630*/  IMAD.WIDE.U32 R4, P1, R3, UR9, R4 ;  /* 0x0000000903047c25 */ /* 0x000fc8000f820004 */
[----:B------:R-:W-:-:S04]  /*5640*/  IMAD.WIDE.U32 R2, R3, UR8, RZ ;  /* 0x0000000803027c25 */ /* 0x000fc8000f8e00ff */
[----:B------:R-:W-:Y:S01]  /*5650*/  IMAD.MOV.U32 R2, RZ, RZ, R5 ;  /* 0x000000ffff027224 */ /* 0x000fe200078e0005 */
[----:B------:R-:W-:Y:S01]  /*5660*/  IADD3 RZ, P3, R3, R4, RZ ;  /* 0x0000000403ff7210 */ /* 0x000fe20007f7e0ff */
[----:B------:R-:W-:-:S04]  /*5670*/  IMAD.X R3, RZ, RZ, RZ, P1 ;  /* 0x000000ffff037224 */ /* 0x000fc800008e06ff */
[----:B------:R-:W-:-:S08]  /*5680*/  IMAD.WIDE.U32.X R2, R13, UR9, R2, P3 ;  /* 0x000000090d027c25 */ /* 0x000fd000098e0402 */
.L_x_113:
[--C-:B------:R-:W-:Y:S01]  /*5690*/  SHF.R.U64 R10, R2, UR11, R3.reuse ;  /* 0x0000000b020a7c19 */ /* 0x100fe20008001203 */
[----:B------:R-:W0:Y:S01]  /*56a0*/  F2I.U32.TRUNC.NTZ R14, R14 ;  /* 0x0000000e000e7305 */ /* 0x000e22000020f000 */
[----:B------:R-:W-:Y:S01]  /*56b0*/  SHF.R.U32.HI R2, RZ, UR11, R3 ;  /* 0x0000000bff027c19 */ /* 0x000fe20008011603 */
[----:B------:R-:W-:Y:S01]  /*56c0*/  ULDC.64 UR8, c[0x0][0x620] ;  /* 0x0001880000087ab9 */ /* 0x000fe20000000a00 */
[----:B------:R-:W-:Y:S01]  /*56d0*/  IADD3 R5, P1, RZ, -R10, RZ ;  /* 0x8000000aff057210 */ /* 0x000fe20007f3e0ff */
[----:B------:R-:W-:Y:S01]  /*56e0*/  IMAD.MOV.U32 R3, RZ, RZ, R17 ;  /* 0x000000ffff037224 */ /* 0x000fe200078e0011 */
[----:B------:R-:W-:-:S03]  /*56f0*/  ULDC.64 UR10, c[0x0][0x640] ;  /* 0x00019000000a7ab9 */ /* 0x000fc60000000a00 */
[----:B------:R-:W-:Y:S01]  /*5700*/  IMAD.X R2, RZ, RZ, ~R2, P1 ;  /* 0x000000ffff027224 */ /* 0x000fe200008e0e02 */
[----:B------:R-:W-:-:S03]  /*5710*/  ISETP.NE.U32.AND P1, PT, RZ, UR10, PT ;  /* 0x0000000aff007c0c */ /* 0x000fc6000bf25070 */
[----:B------:R-:W-:Y:S01]  /*5720*/  IMAD R4, R2, UR8, RZ ;  /* 0x0000000802047c24 */ /* 0x000fe2000f8e02ff */
[----:B------:R-:W-:Y:S01]  /*5730*/  ISETP.NE.AND.EX P1, PT, RZ, UR11, PT, P1 ;  /* 0x0000000bff007c0c */ /* 0x000fe2000bf25310 */
[----:B------:R-:W-:-:S04]  /*5740*/  IMAD.MOV.U32 R2, RZ, RZ, R18 ;  /* 0x000000ffff027224 */ /* 0x000fc800078e0012 */
[----:B------:R-:W-:Y:S01]  /*5750*/  IMAD.WIDE.U32 R2, R5, UR8, R2 ;  /* 0x0000000805027c25 */ /* 0x000fe2000f8e0002 */
[----:B------:R-:W-:-:S03]  /*5760*/  ULDC UR8, c[0x0][0x618] ;  /* 0x0001860000087ab9 */ /* 0x000fc60000000800 */
[----:B------:R-:W-:Y:S01]  /*5770*/  IMAD R5, R5, UR9, R4 ;  /* 0x0000000905057c24 */ /* 0x000fe2000f8e0204 */
[----:B------:R-:W-:Y:S01]  /*5780*/  ULDC UR9, c[0x0][0x154] ;  /* 0x0000550000097ab9 */ /* 0x000fe20000000800 */
[----:B0-----:R-:W-:Y:S02]  /*5790*/  IMAD.MOV R4, RZ, RZ, -R14 ;  /* 0x000000ffff047224 */ /* 0x001fe400078e0a0e */
[----:B------:R-:W0:Y:S01]  /*57a0*/  LDC R14, c[0x0][0x148] ;  /* 0x00005200ff0e7b82 */ /* 0x000e220000000800 */
[----:B------:R-:W-:Y:S02]  /*57b0*/  IMAD.IADD R3, R3, 0x1, R5 ;  /* 0x0000000103037824 */ /* 0x000fe400078e0205 */
[----:B-1----:R-:W-:Y:S01]  /*57c0*/  IMAD R11, R12, R4, R11 ;  /* 0x000000040c0b7224 */ /* 0x002fe200078e020b */
[----:B------:R-:W-:Y:S02]  /*57d0*/  I2FP.F32.U32 R4, R9 ;  /* 0x0000000900047245 */ /* 0x000fe40000201000 */
[----:B------:R-:W-:-:S02]  /*57e0*/  SHF.R.U64 R12, R2, UR8, R3 ;  /* 0x00000008020c7c19 */ /* 0x000fc40008001203 */
[----:B------:R-:W-:Y:S01]  /*57f0*/  SHF.R.U32.HI R3, RZ, UR8, R3 ;  /* 0x00000008ff037c19 */ /* 0x000fe20008011603 */
[----:B------:R-:W-:Y:S01]  /*5800*/  FMUL R4, R4, UR9 ;  /* 0x0000000904047c20 */ /* 0x000fe20008400000 */
[----:B------:R-:W-:Y:S02]  /*5810*/  ULDC UR8, c[0x0][0x608] ;  /* 0x0001820000087ab9 */ /* 0x000fe40000000800 */
[--C-:B------:R-:W-:Y:S01]  /*5820*/  SHF.R.U64 R15, R12, UR8, R3.reuse ;  /* 0x000000080c0f7c19 */ /* 0x100fe20008001203 */
[----:B------:R1:W2:Y:S01]  /*5830*/  F2I.U32.TRUNC.NTZ R20, R4 ;  /* 0x0000000400147305 */ /* 0x0002a2000020f000 */
[----:B------:R-:W-:Y:S01]  /*5840*/  SHF.R.U32.HI R2, RZ, UR8, R3 ;  /* 0x00000008ff027c19 */ /* 0x000fe20008011603 */
[----:B------:R-:W-:-:S03]  /*5850*/  ULDC UR8, c[0x0][0x658] ;  /* 0x0001960000087ab9 */ /* 0x000fc60000000800 */
[--C-:B------:R-:W-:Y:S02]  /*5860*/  SHF.R.U64 R13, R15, UR8, R2.reuse ;  /* 0x000000080f0d7c19 */ /* 0x100fe40008001202 */
[----:B------:R-:W-:-:S03]  /*5870*/  SHF.R.U32.HI R19, RZ, UR8, R2 ;  /* 0x00000008ff137c19 */ /* 0x000fc60008011602 */
[----:B------:R-:W-:Y:S02]  /*5880*/  IMAD.MOV.U32 R2, RZ, RZ, R13 ;  /* 0x000000ffff027224 */ /* 0x000fe400078e000d */
[----:B------:R-:W-:Y:S01]  /*5890*/  IMAD.MOV.U32 R3, RZ, RZ, R19 ;  /* 0x000000ffff037224 */ /* 0x000fe200078e0013 */
[----:B-1----:R-:W-:Y:S06]  /*58a0*/  @!P1 BRA `(.L_x_114) ;  /* 0x0000000000289947 */ /* 0x002fec0003800000 */
        /* <DEDUP_REMOVED lines=10> */
.L_x_114:
[----:B------:R-:W1:Y:S01]  /*5950*/  LDC R4, c[0x0][0x65c] ;  /* 0x00019700ff047b82 */ /* 0x000e620000000800 */
[----:B------:R-:W-:Y:S01]  /*5960*/  ULDC UR8, c[0x0][0x648] ;  /* 0x0001920000087ab9 */ /* 0x000fe20000000800 */
[----:B------:R-:W-:Y:S01]  /*5970*/  LOP3.LUT R15, R15, UR7, RZ, 0xc0, !PT ;  /* 0x000000070f0f7c12 */ /* 0x000fe2000f8ec0ff */
[----:B--2---:R-:W-:Y:S01]  /*5980*/  IMAD.MOV R20, RZ, RZ, -R20 ;  /* 0x000000ffff147224 */ /* 0x004fe200078e0a14 */
[----:B------:R-:W-:Y:S01]  /*5990*/  SHF.R.U64 R2, R2, UR8, R3 ;  /* 0x0000000802027c19 */ /* 0x000fe20008001203 */
[----:B------:R-:W-:Y:S01]  /*59a0*/  ULDC UR8, c[0x0][0x638] ;  /* 0x00018e0000087ab9 */ /* 0x000fe20000000800 */
[----:B------:R-:W-:Y:S01]  /*59b0*/  LOP3.LUT R12, R12, UR4, RZ, 0xc0, !PT ;  /* 0x000000040c0c7c12 */ /* 0x000fe2000f8ec0ff */
[----:B------:R-:W-:Y:S01]  /*59c0*/  ULDC UR9, c[0x0][0x610] ;  /* 0x0001840000097ab9 */ /* 0x000fe20000000800 */
[----:B------:R-:W-:Y:S01]  /*59d0*/  IMAD.MOV.U32 R3, RZ, RZ, 0x1 ;  /* 0x00000001ff037424 */ /* 0x000fe200078e00ff */
[----:B-1----:R-:W-:Y:S01]  /*59e0*/  ISETP.NE.AND P1, PT, R4, 0x1, PT ;  /* 0x000000010400780c */ /* 0x002fe20003f25270 */
[----:B------:R-:W-:-:S02]  /*59f0*/  IMAD.MOV R4, RZ, RZ, -R2 ;  /* 0x000000ffff047224 */ /* 0x000fc400078e0a02 */
[----:B------:R-:W-:Y:S02]  /*5a00*/  IMAD R2, R2, UR5, R15 ;  /* 0x0000000502027c24 */ /* 0x000fe4000f8e020f */
[----:B------:R-:W-:Y:S01]  /*5a10*/  IMAD R13, R4, UR8, R13 ;  /* 0x00000008040d7c24 */ /* 0x000fe2000f8e020d */
[----:B------:R-:W-:-:S07]  /*5a20*/  ULDC UR8, c[0x0][0x600] ;  /* 0x0001800000087ab9 */ /* 0x000fce0000000800 */
[----:B0-----:R-:W-:-:S04]  /*5a30*/  @P1 IMAD R11, R14, R20, R9 ;  /* 0x000000140e0b1224 */ /* 0x001fc800078e0209 */
[----:B------:R-:W-:Y:S02]  /*5a40*/  IMAD R11, R2, UR9, R11 ;  /* 0x00000009020b7c24 */ /* 0x000fe4000f8e020b */
[----:B------:R-:W-:-:S05]  /*5a50*/  IMAD R2, R13, UR8, R12 ;  /* 0x000000080d027c24 */ /* 0x000fca000f8e020c */
[----:B------:R-:W-:Y:S02]  /*5a60*/  SEL R22, R2, R11, !P1 ;  /* 0x0000000b02167207 */ /* 0x000fe40004800000 */
[----:B------:R-:W-:Y:S01]  /*5a70*/  SEL R19, R11, R2, !P1 ;  /* 0x000000020b137207 */ /* 0x000fe20004800000 */
[----:B------:R-:W-:-:S07]  /*5a80*/  IMAD.MOV.U32 R2, RZ, RZ, R10 ;  /* 0x000000ffff027224 */ /* 0x000fce00078e000a */
.L_x_112:
[----:B------:R-:W-:Y:S05]  /*5a90*/  BSYNC B1 ;  /* 0x0000000000017941 */ /* 0x000fea0003800000 */
.L_x_111:
[----:B------:R-:W-:-:S13]  /*5aa0*/  LOP3.LUT P1, RZ, R3, 0xff, RZ, 0xc0, !PT ;  /* 0x000000ff03ff7812 */ /* 0x000fda000782c0ff */
[----:B------:R-:W-:Y:S05]  /*5ab0*/  @P1 BRA `(.L_x_115) ;  /* 0xfffffff400141947 */ /* 0x000fea000383ffff */
[----:B------:R-:W-:Y:S05]  /*5ac0*/  BSYNC B0 ;  /* 0x0000000000007941 */ /* 0x000fea0003800000 */
.L_x_103:
[----:B------:R-:W-:-:S03]  /*5ad0*/  UMOV UR8, 0xffffffff ;  /* 0xffffffff00087882 */ /* 0x000fc60000000000 */
[----:B------:R-:W-:Y:S05]  /*5ae0*/  BRA.DIV UR8, `(.L_x_116) ;  /* 0x0000000608647947 */ /* 0x000fea000b800000 */
[----:B------:R-:W-:-:S13]  /*5af0*/  ELECT P6, URZ, PT ;  /* 0x00000000003f782f */ /* 0x000fda00038c0000 */
.L_x_133:
[----:B------:R-:W-:Y:S04]  /*5b00*/  BSSY B0, `(.L_x_117) ;  /* 0x0000034000007945 */ /* 0x000fe80003800000 */
[----:B------:R-:W-:Y:S05]  /*5b10*/  @!P6 BRA `(.L_x_118) ;  /* 0x0000000000c8e947 */ /* 0x000fea0003800000 */
[----:B------:R-:W-:-:S04]  /*5b20*/  LOP3.LUT R16, R16, 0x2, RZ, 0xfc, !PT ;  /* 0x0000000210107812 */ /* 0x000fc800078efcff */
[----:B------:R-:W-:-:S13]  /*5b30*/  ISETP.NE.AND P0, PT, R16, 0x3, PT ;  /* 0x000000031000780c */ /* 0x000fda0003f05270 */
[----:B------:R-:W-:Y:S05]  /*5b40*/  @!P0 BRA `(.L_x_119) ;  /* 0x0000000000048947 */ /* 0x000fea0003800000 */
[----:B------:R-:W-:Y:S01]  /*5b50*/  BPT.TRAP 0x1 ;  /* 0x000000040000795c */ /* 0x000fe20000300000 */
.L_x_119:
[----:B------:R-:W0:Y:S01]  /*5b60*/  S2R R3, SR_CgaCtaId ;  /* 0x0000000000037919 */ /* 0x000e220000008800 */
[----:B------:R-:W-:Y:S02]  /*5b70*/  MOV R2, 0x400 ;  /* 0x0000040000027802 */ /* 0x000fe40000000f00 */
[----:B------:R-:W-:Y:S02]  /*5b80*/  SHF.L.U32 R4, R0, 0x1f, RZ ;  /* 0x0000001f00047819 */ /* 0x000fe400000006ff */
[----:B0-----:R-:W-:-:S05]  /*5b90*/  LEA R2, R3, R2, 0x18 ;  /* 0x0000000203027211 */ /* 0x001fca00078ec0ff */
[----:B------:R-:W-:-:S04]  /*5ba0*/  VIADD R2, R2, 0x28 ;  /* 0x0000002802027836 */ /* 0x000fc80000000000 */
[C---:B------:R-:W-:Y:S02]  /*5bb0*/  IMAD R9, R7.reuse, 0x8, R2 ;  /* 0x0000000807097824 */ /* 0x040fe400078e0202 */
[----:B------:R-:W-:Y:S02]  /*5bc0*/  VIADD R7, R7, 0x1 ;  /* 0x0000000107077836 */ /* 0x000fe40000000000 */
[----:B------:R-:W0:Y:S03]  /*5bd0*/  SYNCS.PHASECHK.TRANS64.TRYWAIT P0, [R9+URZ], R4 ;  /* 0x00000004090075a7 */ /* 0x000e26000800017f */
[----:B------:R-:W-:-:S04]  /*5be0*/  ISETP.NE.AND P1, PT, R7, 0x5, PT ;  /* 0x000000050700780c */ /* 0x000fc80003f25270 */
[----:B------:R-:W-:Y:S02]  /*5bf0*/  SEL R3, RZ, 0x1, P1 ;  /* 0x00000001ff037807 */ /* 0x000fe40000800000 */
[----:B------:R-:W-:Y:S02]  /*5c00*/  SEL R7, R7, RZ, P1 ;  /* 0x000000ff07077207 */ /* 0x000fe40000800000 */
[----:B------:R-:W-:-:S03]  /*5c10*/  LOP3.LUT R6, R0, R3, RZ, 0x3c, !PT ;  /* 0x0000000300067212 */ /* 0x000fc600078e3cff */
[----:B------:R-:W-:Y:S01]  /*5c20*/  IMAD R8, R7, 0x8, R2 ;  /* 0x0000000807087824 */ /* 0x000fe200078e0202 */
[----:B------:R-:W-:Y:S01]  /*5c30*/  SHF.L.U32 R5, R6, 0x1f, RZ ;  /* 0x0000001f06057819 */ /* 0x000fe200000006ff */
[----:B0-----:R-:W-:Y:S06]  /*5c40*/  @!P0 BRA `(.L_x_120) ;  /* 0x00000004002c8947 */ /* 0x001fec0003800000 */
.L_x_134:
[----:B------:R-:W1:Y:S01]  /*5c50*/  SYNCS.PHASECHK.TRANS64.TRYWAIT P0, [R8+URZ], R5 ;  /* 0x00000005080075a7 */ /* 0x000e62000800017f */
[----:B------:R-:W-:-:S05]  /*5c60*/  VIADD R0, R7, 0x1 ;  /* 0x0000000107007836 */ /* 0x000fca0000000000 */
[----:B------:R-:W-:-:S04]  /*5c70*/  ISETP.NE.AND P1, PT, R0, 0x5, PT ;  /* 0x000000050000780c */ /* 0x000fc80003f25270 */
[----:B------:R-:W-:Y:S02]  /*5c80*/  SEL R3, RZ, 0x1, P1 ;  /* 0x00000001ff037807 */ /* 0x000fe40000800000 */
[----:B------:R-:W-:Y:S02]  /*5c90*/  SEL R7, R0, RZ, P1 ;  /* 0x000000ff00077207 */ /* 0x000fe40000800000 */
[----:B------:R-:W-:-:S03]  /*5ca0*/  LOP3.LUT R6, R6, R3, RZ, 0x3c, !PT ;  /* 0x0000000306067212 */ /* 0x000fc600078e3cff */
[----:B0-----:R-:W-:Y:S01]  /*5cb0*/  IMAD R9, R7, 0x8, R2 ;  /* 0x0000000807097824 */ /* 0x001fe200078e0202 */
[----:B------:R-:W-:Y:S01]  /*5cc0*/  SHF.L.U32 R4, R6, 0x1f, RZ ;  /* 0x0000001f06047819 */ /* 0x000fe200000006ff */
[----:B-1----:R-:W-:Y:S06]  /*5cd0*/  @!P0 BRA `(.L_x_121) ;  /* 0x00000004001c8947 */ /* 0x002fec0003800000 */
.L_x_135:
[----:B------:R-:W1:Y:S01]  /*5ce0*/  SYNCS.PHASECHK.TRANS64.TRYWAIT P0, [R9+URZ], R4 ;  /* 0x00000004090075a7 */ /* 0x000e62000800017f */
[----:B------:R-:W-:-:S05]  /*5cf0*/  VIADD R0, R7, 0x1 ;  /* 0x0000000107007836 */ /* 0x000fca0000000000 */
[----:B------:R-:W-:-:S04]  /*5d00*/  ISETP.NE.AND P1, PT, R0, 0x5, PT ;  /* 0x000000050000780c */ /* 0x000fc80003f25270 */
[----:B------:R-:W-:Y:S02]  /*5d10*/  SEL R3, RZ, 0x1, P1 ;  /* 0x00000001ff037807 */ /* 0x000fe40000800000 */
[----:B------:R-:W-:Y:S02]  /*5d20*/  SEL R7, R0, RZ, P1 ;  /* 0x000000ff00077207 */ /* 0x000fe40000800000 */
[----:B------:R-:W-:-:S03]  /*5d30*/  LOP3.LUT R11, R6, R3, RZ, 0x3c, !PT ;  /* 0x00000003060b7212 */ /* 0x000fc600078e3cff */
[----:B------:R-:W-:Y:S01]  /*5d40*/  IMAD R6, R7, 0x8, R2 ;  /* 0x0000000807067824 */ /* 0x000fe200078e0202 */
[----:B0-----:R-:W-:Y:S01]  /*5d50*/  SHF.L.U32 R5, R11, 0x1f, RZ ;  /* 0x0000001f0b057819 */ /* 0x001fe200000006ff */
[----:B-1----:R-:W-:Y:S06]  /*5d60*/  @!P0 BRA `(.L_x_122) ;  /* 0x00000004000c8947 */ /* 0x002fec0003800000 */
.L_x_136:
[----:B------:R-:W1:Y:S01]  /*5d70*/  SYNCS.PHASECHK.TRANS64.TRYWAIT P0, [R6+URZ], R5 ;  /* 0x00000005060075a7 */ /* 0x000e62000800017f */
[----:B------:R-:W-:-:S05]  /*5d80*/  VIADD R0, R7, 0x1 ;  /* 0x0000000107007836 */ /* 0x000fca0000000000 */
[----:B------:R-:W-:-:S04]  /*5d90*/  ISETP.NE.AND P1, PT, R0, 0x5, PT ;  /* 0x000000050000780c */ /* 0x000fc80003f25270 */
[----:B0-----:R-:W-:Y:S02]  /*5da0*/  SEL R4, RZ, 0x1, P1 ;  /* 0x00000001ff047807 */ /* 0x001fe40000800000 */
[----:B------:R-:W-:Y:S02]  /*5db0*/  SEL R3, R0, RZ, P1 ;  /* 0x000000ff00037207 */ /* 0x000fe40000800000 */
[----:B------:R-:W-:Y:S01]  /*5dc0*/  LOP3.LUT R0, R11, R4, RZ, 0x3c, !PT ;  /* 0x000000040b007212 */ /* 0x000fe200078e3cff */
[----:B-1----:R-:W-:Y:S06]  /*5dd0*/  @!P0 BRA `(.L_x_123) ;  /* 0x0000000400048947 */ /* 0x002fec0003800000 */
.L_x_137:
[----:B------:R-:W-:Y:S01]  /*5de0*/  IMAD R3, R3, 0x8, R2 ;  /* 0x0000000803037824 */ /* 0x000fe200078e0202 */
[----:B------:R-:W-:-:S07]  /*5df0*/  SHF.L.U32 R0, R0, 0x1f, RZ ;  /* 0x0000001f00007819 */ /* 0x000fce00000006ff */
.L_x_124:
[----:B-1----:R1:W2:Y:S02]  /*5e00*/  SYNCS.PHASECHK.TRANS64.TRYWAIT P0, [R3+URZ], R0 ;  /* 0x00000000030075a7 */ /* 0x0022a4000800017f */
[----:B--2---:R-:W-:Y:S05]  /*5e10*/  @!P0 NANOSLEEP.SYNCS 0x989680 ;  /* 0x009896800000895d */ /* 0x004fea0003900000 */
[----:B------:R-:W2:Y:S02]  /*5e20*/  @!P0 SYNCS.PHASECHK.TRANS64 P0, [R3+URZ], R0 ;  /* 0x00000000030085a7 */ /* 0x000ea4000800007f */
[----:B--2---:R-:W-:Y:S05]  /*5e30*/  @!P0 BRA `(.L_x_124) ;  /* 0xfffffffc00f08947 */ /* 0x004fea000383ffff */
.L_x_118:
[----:B------:R-:W-:Y:S05]  /*5e40*/  BSYNC B0 ;  /* 0x0000000000007941 */ /* 0x000fea0003800000 */
.L_x_117:
[----:B------:R-:W-:Y:S05]  /*5e50*/  EXIT ;  /* 0x000000000000794d */ /* 0x000fea0003800000 */
.L_x_19:
[----:B-1----:R1:W2:Y:S02]  /*5e60*/  SYNCS.PHASECHK.TRANS64.TRYWAIT P0, [R65+URZ], R0 ;  /* 0x00000000410075a7 */ /* 0x0022a4000800017f */
[----:B--2---:R-:W-:Y:S05]  /*5e70*/  @!P0 NANOSLEEP.SYNCS 0x989680 ;  /* 0x009896800000895d */ /* 0x004fea0003900000 */
[----:B------:R-:W2:Y:S02]  /*5e80*/  @!P0 SYNCS.PHASECHK.TRANS64 P0, [R65+URZ], R0 ;  /* 0x00000000410085a7 */ /* 0x000ea4000800007f */
[----:B--2---:R-:W-:Y:S05]  /*5e90*/  @!P0 BRA `(.L_x_19) ;  /* 0xfffffffc00f08947 */ /* 0x004fea000383ffff */
[----:B------:R-:W-:Y:S05]  /*5ea0*/  BRA `(.L_x_125) ;  /* 0xffffffb800347947 */ /* 0x000fea000383ffff */
.L_x_24:
[----:B--2---:R2:W3:Y:S02]  /*5eb0*/  SYNCS.PHASECHK.TRANS64.TRYWAIT P1, [R3+URZ], R0 ;  /* 0x00000000030075a7 */ /* 0x0044e4000802017f */
[----:B---3--:R-:W-:Y:S05]  /*5ec0*/  @!P1 NANOSLEEP.SYNCS 0x989680 ;  /* 0x009896800000995d */ /* 0x008fea0003900000 */
[----:B------:R-:W3:Y:S02]  /*5ed0*/  @!P1 SYNCS.PHASECHK.TRANS64 P1, [R3+URZ], R0 ;  /* 0x00000000030095a7 */ /* 0x000ee4000802007f */
[----:B---3--:R-:W-:Y:S05]  /*5ee0*/  @!P1 BRA `(.L_x_24) ;  /* 0xfffffffc00f09947 */ /* 0x008fea000383ffff */
[----:B------:R-:W-:Y:S05]  /*5ef0*/  BRA `(.L_x_23) ;  /* 0xffffffb800987947 */ /* 0x000fea000383ffff */
.L_x_29:
[----:B--2---:R-:W-:-:S04]  /*5f00*/  IMAD.U32 R5, RZ, RZ, UR4 ;  /* 0x00000004ff057e24 */ /* 0x004fc8000f8e00ff */
[----:B------:R2:W3:Y:S03]  /*5f10*/  SYNCS.PHASECHK.TRANS64.TRYWAIT P1, [R5+URZ], R4 ;  /* 0x00000004050075a7 */ /* 0x0004e6000802017f */
[----:B---3--:R-:W-:Y:S05]  /*5f20*/  @!P1 NANOSLEEP.SYNCS 0x989680 ;  /* 0x009896800000995d */ /* 0x008fea0003900000 */
[----:B------:R-:W3:Y:S02]  /*5f30*/  @!P1 SYNCS.PHASECHK.TRANS64 P1, [R5+URZ], R4 ;  /* 0x00000004050095a7 */ /* 0x000ee4000802007f */
[----:B---3--:R-:W-:Y:S05]  /*5f40*/  @!P1 BRA `(.L_x_29) ;  /* 0xfffffffc00ec9947 */ /* 0x008fea000383ffff */
[----:B------:R-:W-:Y:S05]  /*5f50*/  BRA `(.L_x_28) ;  /* 0xffffffbc00507947 */ /* 0x000fea000383ffff */
.L_x_35:
[----:B-1----:R1:W2:Y:S02]  /*5f60*/  SYNCS.PHASECHK.TRANS64.TRYWAIT P0, [R65+URZ+0x10], R0 ;  /* 0x00001000410075a7 */ /* 0x0022a4000800017f */
[----:B--2---:R-:W-:Y:S05]  /*5f70*/  @!P0 NANOSLEEP.SYNCS 0x989680 ;  /* 0x009896800000895d */ /* 0x004fea0003900000 */
[----:B------:R-:W2:Y:S02]  /*5f80*/  @!P0 SYNCS.PHASECHK.TRANS64 P0, [R65+URZ+0x10], R0 ;  /* 0x00001000410085a7 */ /* 0x000ea4000800007f */
[----:B--2---:R-:W-:Y:S05]  /*5f90*/  @!P0 BRA `(.L_x_35) ;  /* 0xfffffffc00f08947 */ /* 0x004fea000383ffff */
[----:B------:R-:W-:Y:S05]  /*5fa0*/  BRA `(.L_x_126) ;  /* 0xffffffc0009c7947 */ /* 0x000fea000383ffff */
.L_x_104:
[----:B------:R-:W-:Y:S01]  /*5fb0*/  BSSY B1, `(.L_x_127) ;  /* 0x0000006000017945 */ /* 0x000fe20003800000 */
[----:B------:R-:W-:-:S07]  /*5fc0*/  IMAD.MOV.U32 R15, RZ, RZ, -0x1 ;  /* 0xffffffffff0f7424 */ /* 0x000fce00078e00ff */
[----:B-----5:R-:W-:Y:S05]  /*5fd0*/  WARPSYNC.COLLECTIVE R15, `(.L_x_128) ;  /* 0x000000000f0c7348 */ /* 0x020fea0003c00000 */
[----:B------:R-:W-:Y:S02]  /*5fe0*/  ELECT P6, UR62, PT ;  /* 0x00000000003e782f */ /* 0x000fe400038c0000 */
[----:B------:R-:W-:Y:S01]  /*5ff0*/  MOV R14, UR62 ;  /* 0x0000003e000e7c02 */ /* 0x000fe20008000f00 */
[----:B-----5:R-:W-:Y:S10]  /*6000*/  ENDCOLLECTIVE ;  /* 0x000000000000791b */ /* 0x020ff40003800000 */
.L_x_128:
[----:B------:R-:W-:Y:S05]  /*6010*/  BSYNC B1 ;  /* 0x0000000000017941 */ /* 0x000fea0003800000 */
.L_x_127:
[----:B------:R-:W-:Y:S05]  /*6020*/  BRA `(.L_x_129) ;  /* 0xffffffec00c47947 */ /* 0x000fea000383ffff */
.L_x_107:
[----:B0-----:R0:W1:Y:S02]  /*6030*/  SYNCS.PHASECHK.TRANS64.TRYWAIT P1, [R10+URZ+0x28], R5 ;  /* 0x000028050a0075a7 */ /* 0x001064000802017f */
[----:B-1----:R-:W-:Y:S05]  /*6040*/  @!P1 NANOSLEEP.SYNCS 0x989680 ;  /* 0x009896800000995d */ /* 0x002fea0003900000 */
[----:B------:R-:W1:Y:S02]  /*6050*/  @!P1 SYNCS.PHASECHK.TRANS64 P1, [R10+URZ+0x28], R5 ;  /* 0x000028050a0095a7 */ /* 0x000e64000802007f */
[----:B-1----:R-:W-:Y:S05]  /*6060*/  @!P1 BRA `(.L_x_107) ;  /* 0xfffffffc00f09947 */ /* 0x002fea000383ffff */
[----:B------:R-:W-:Y:S05]  /*6070*/  BRA `(.L_x_130) ;  /* 0xffffffec00fc7947 */ /* 0x000fea000383ffff */
.L_x_116:
[----:B------:R-:W-:Y:S01]  /*6080*/  BSSY B0, `(.L_x_131) ;  /* 0x0000006000007945 */ /* 0x000fe20003800000 */
[----:B------:R-:W-:-:S07]  /*6090*/  IMAD.MOV.U32 R15, RZ, RZ, -0x1 ;  /* 0xffffffffff0f7424 */ /* 0x000fce00078e00ff */
[----:B-----5:R-:W-:Y:S05]  /*60a0*/  WARPSYNC.COLLECTIVE R15, `(.L_x_132) ;  /* 0x000000000f0c7348 */ /* 0x020fea0003c00000 */
[----:B------:R-:W-:Y:S02]  /*60b0*/  ELECT P6, UR62, PT ;  /* 0x00000000003e782f */ /* 0x000fe400038c0000 */
[----:B------:R-:W-:Y:S01]  /*60c0*/  MOV R14, UR62 ;  /* 0x0000003e000e7c02 */ /* 0x000fe20008000f00 */
[----:B-----5:R-:W-:Y:S10]  /*60d0*/  ENDCOLLECTIVE ;  /* 0x000000000000791b */ /* 0x020ff40003800000 */
.L_x_132:
[----:B------:R-:W-:Y:S05]  /*60e0*/  BSYNC B0 ;  /* 0x0000000000007941 */ /* 0x000fea0003800000 */
.L_x_131:
[----:B------:R-:W-:Y:S05]  /*60f0*/  BRA `(.L_x_133) ;  /* 0xfffffff800807947 */ /* 0x000fea000383ffff */
.L_x_120:
[----:B0-----:R0:W1:Y:S02]  /*6100*/  SYNCS.PHASECHK.TRANS64.TRYWAIT P0, [R9+URZ], R4 ;  /* 0x00000004090075a7 */ /* 0x001064000800017f */
[----:B-1----:R-:W-:Y:S05]  /*6110*/  @!P0 NANOSLEEP.SYNCS 0x989680 ;  /* 0x009896800000895d */ /* 0x002fea0003900000 */
[----:B------:R-:W1:Y:S02]  /*6120*/  @!P0 SYNCS.PHASECHK.TRANS64 P0, [R9+URZ], R4 ;  /* 0x00000004090085a7 */ /* 0x000e64000800007f */
[----:B-1----:R-:W-:Y:S05]  /*6130*/  @!P0 BRA `(.L_x_120) ;  /* 0xfffffffc00f08947 */ /* 0x002fea000383ffff */
[----:B------:R-:W-:Y:S05]  /*6140*/  BRA `(.L_x_134) ;  /* 0xfffffff800c07947 */ /* 0x000fea000383ffff */
.L_x_121:
[----:B0-----:R0:W1:Y:S02]  /*6150*/  SYNCS.PHASECHK.TRANS64.TRYWAIT P0, [R8+URZ], R5 ;  /* 0x00000005080075a7 */ /* 0x001064000800017f */
[----:B-1----:R-:W-:Y:S05]  /*6160*/  @!P0 NANOSLEEP.SYNCS 0x989680 ;  /* 0x009896800000895d */ /* 0x002fea0003900000 */
[----:B------:R-:W1:Y:S02]  /*6170*/  @!P0 SYNCS.PHASECHK.TRANS64 P0, [R8+URZ], R5 ;  /* 0x00000005080085a7 */ /* 0x000e64000800007f */
[----:B-1----:R-:W-:Y:S05]  /*6180*/  @!P0 BRA `(.L_x_121) ;  /* 0xfffffffc00f08947 */ /* 0x002fea000383ffff */
[----:B------:R-:W-:Y:S05]  /*6190*/  BRA `(.L_x_135) ;  /* 0xfffffff800d07947 */ /* 0x000fea000383ffff */
.L_x_122:
[----:B0-----:R0:W1:Y:S02]  /*61a0*/  SYNCS.PHASECHK.TRANS64.TRYWAIT P0, [R9+URZ], R4 ;  /* 0x00000004090075a7 */ /* 0x001064000800017f */
[----:B-1----:R-:W-:Y:S05]  /*61b0*/  @!P0 NANOSLEEP.SYNCS 0x989680 ;  /* 0x009896800000895d */ /* 0x002fea0003900000 */
[----:B------:R-:W1:Y:S02]  /*61c0*/  @!P0 SYNCS.PHASECHK.TRANS64 P0, [R9+URZ], R4 ;  /* 0x00000004090085a7 */ /* 0x000e64000800007f */
[----:B-1----:R-:W-:Y:S05]  /*61d0*/  @!P0 BRA `(.L_x_122) ;  /* 0xfffffffc00f08947 */ /* 0x002fea000383ffff */
[----:B------:R-:W-:Y:S05]  /*61e0*/  BRA `(.L_x_136) ;  /* 0xfffffff800e07947 */ /* 0x000fea000383ffff */
.L_x_123:
[----:B0-----:R0:W1:Y:S02]  /*61f0*/  SYNCS.PHASECHK.TRANS64.TRYWAIT P0, [R6+URZ], R5 ;  /* 0x00000005060075a7 */ /* 0x001064000800017f */
[----:B-1----:R-:W-:Y:S05]  /*6200*/  @!P0 NANOSLEEP.SYNCS 0x989680 ;  /* 0x009896800000895d */ /* 0x002fea0003900000 */
[----:B------:R-:W1:Y:S02]  /*6210*/  @!P0 SYNCS.PHASECHK.TRANS64 P0, [R6+URZ], R5 ;  /* 0x00000005060085a7 */ /* 0x000e64000800007f */
[----:B-1----:R-:W-:Y:S05]  /*6220*/  @!P0 BRA `(.L_x_123) ;  /* 0xfffffffc00f08947 */ /* 0x002fea000383ffff */
[----:B------:R-:W-:Y:S05]  /*6230*/  BRA `(.L_x_137) ;  /* 0xfffffff800e87947 */ /* 0x000fea000383ffff */
.L_x_138:
[----:B------:R-:W-:-:S00]  /*6240*/  BRA `(.L_x_138) ;  /* 0xfffffffc00fc7947 */ /* 0x000fc0000383ffff */
[----:B------:R-:W-:-:S00]  /*6250*/  NOP ;  /* 0x0000000000007918 */ /* 0x000fc00000000000 */
        /* <DEDUP_REMOVED lines=10> */
.L_x_139:


//--------------------- .nv.global.init           --------------------------
	.section	.nv.global.init,"aw",@progbits
.nv.global.init:
	.type		$str$22,@object
	.size		$str$22,($str$23 - $str$22)
$str$22:
        /*0000*/ 	.byte	0x6b, 0x5f, 0x74, 0x69, 0x6c, 0x65, 0x5f, 0x63, 0x6f, 0x75, 0x6e, 0x74, 0x20, 0x3e, 0x3d, 0x20
        /*0010*/ 	.byte	0x31, 0x00
	.type		$str$23,@object
	.size		$str$23,(__unnamed_1 - $str$23)
$str$23:
        /*0012*/ 	.byte	0x2f, 0x74, 0x6d, 0x70, 0x2f, 0x63, 0x75, 0x74, 0x6c, 0x61, 0x73, 0x73, 0x5f, 0x73, 0x77, 0x65
        /*0022*/ 	.byte	0x65, 0x70, 0x5f, 0x73, 0x72, 0x63, 0x2f, 0x69, 0x6e, 0x63, 0x6c, 0x75, 0x64, 0x65, 0x2f, 0x63
        /*0032*/ 	.byte	0x75, 0x74, 0x6c, 0x61, 0x73, 0x73, 0x2f, 0x67, 0x65, 0x6d, 0x6d, 0x2f, 0x63, 0x6f, 0x6c, 0x6c
        /*0042*/ 	.byte	0x65, 0x63, 0x74, 0x69, 0x76, 0x65, 0x2f, 0x73, 0x6d, 0x39, 0x30, 0x5f, 0x6d, 0x6d, 0x61, 0x5f
        /*0052*/ 	.byte	0x74, 0x6d, 0x61, 0x5f, 0x67, 0x6d, 0x6d, 0x61, 0x5f, 0x73, 0x73, 0x5f, 0x77, 0x61, 0x72, 0x70
        /*0062*/ 	.byte	0x73, 0x70, 0x65, 0x63, 0x69, 0x61, 0x6c, 0x69, 0x7a, 0x65, 0x64, 0x2e, 0x68, 0x70, 0x70, 0x00
	.type		__unnamed_1,@object
	.size		__unnamed_1,(.L_0 - __unnamed_1)
__unnamed_1:
        /*0072*/ 	.byte	0x76, 0x6f, 0x69, 0x64, 0x20, 0x63, 0x75, 0x74, 0x6c, 0x61, 0x73, 0x73, 0x3a, 0x3a, 0x67, 0x65
        /* <DEDUP_REMOVED lines=181> */
        /*0bd2*/ 	.byte	0x5d, 0x00
.L_0:


//--------------------- .nv.shared._ZN7cutlass13device_kernelINS_4gemm6kernel13GemmUniversalIN4cute5tupleIJiiiiEEENS1_10collective13CollectiveMmaINS1_34MainloopSm90TmaGmmaWarpSpecializedILi5ENS5_IJNS4_1CILi2EEESB_NSA_ILi1EEEEEENS1_32KernelTmaWarpSpecializedPingpongEEENS5_IJNSA_ILi64EEESG_SG_EEENS_10bfloat16_tENS5_IJlSC_lEEESI_SJ_NS4_8TiledMMAINS4_8MMA_AtomIJNS4_4SM904GMMA27MMA_64x64x16_F32BF16BF16_SSILNSN_5MajorE0ELSP_0ELNSN_7ScaleInE1ELSQ_1EEEEEENS4_6LayoutINS5_IJSC_SC_SC_EEENS5_IJNSA_ILi0EEESV_SV_EEEEENS5_IJNS4_10UnderscoreESY_SY_EEEEENS4_23SM90_TMA_LOAD_MULTICASTENS4_14ComposedLayoutINS4_7SwizzleILi3ELi4ELi3EEENS4_18smem_ptr_flag_bitsILi16EEENST_INS5_IJNSA_ILi8EEESG_EEENS5_IJSG_SC_EEEEEEEvNS4_8identityES11_S1B_vS1C_EENS_8epilogue10collective6detail29Sm90TmaWarpSpecializedAdapterINS1F_15DefaultEpilogueISI_SJ_SJ_NS1E_6thread17LinearCombinationISI_Li1EffLNS1J_9ScaleType4KindE0ELNS_15FloatRoundStyleE2ESI_EENS1_15EpilogueDefaultEEEEEvvEEEEvNT_6ParamsE --------------------------
	.section	.nv.shared._ZN7cutlass13device_kernelINS_4gemm6kernel13GemmUniversalIN4cute5tupleIJiiiiEEENS1_10collective13CollectiveMmaINS1_34MainloopSm90TmaGmmaWarpSpecializedILi5ENS5_IJNS4_1CILi2EEESB_NSA_ILi1EEEEEENS1_32KernelTmaWarpSpecializedPingpongEEENS5_IJNSA_ILi64EEESG_SG_EEENS_10bfloat16_tENS5_IJlSC_lEEESI_SJ_NS4_8TiledMMAINS4_8MMA_AtomIJNS4_4SM904GMMA27MMA_64x64x16_F32BF16BF16_SSILNSN_5MajorE0ELSP_0ELNSN_7ScaleInE1ELSQ_1EEEEEENS4_6LayoutINS5_IJSC_SC_SC_EEENS5_IJNSA_ILi0EEESV_SV_EEEEENS5_IJNS4_10UnderscoreESY_SY_EEEEENS4_23SM90_TMA_LOAD_MULTICASTENS4_14ComposedLayoutINS4_7SwizzleILi3ELi4ELi3EEENS4_18smem_ptr_flag_bitsILi16EEENST_INS5_IJNSA_ILi8EEESG_EEENS5_IJSG_SC_EEEEEEEvNS4_8identityES11_S1B_vS1C_EENS_8epilogue10collective6detail29Sm90TmaWarpSpecializedAdapterINS1F_15DefaultEpilogueISI_SJ_SJ_NS1E_6thread17LinearCombinationISI_Li1EffLNS1J_9ScaleType4KindE0ELNS_15FloatRoundStyleE2ESI_EENS1_15EpilogueDefaultEEEEEvvEEEEvNT_6ParamsE,"aw",@nobits
	.sectionflags	@""
	.align	16
	.zero		1024


//--------------------- .nv.shared.reserved.0     --------------------------
	.section	.nv.shared.reserved.0,"aw",@nobits
	.weak		__nv_reservedSMEM_offset_0_alias
	.size		__nv_reservedSMEM_offset_0_alias, 0, 0
	.other		__nv_reservedSMEM_offset_0_alias,@"STO_CUDA_RESERVED_SHARED STV_DEFAULT"
__nv_reservedSMEM_offset_0_alias:
	.zero		0


//--------------------- .nv.global                --------------------------
	.section	.nv.global,"aw",@nobits
.nv.global:
	.type		_ZN39_INTERNAL_bc934433_4_k_cu_b48e494a_39404cute1_E,@object
	.size		_ZN39_INTERNAL_bc934433_4_k_cu_b48e494a_39404cute1_E,(_ZN39_INTERNAL_bc934433_4_k_cu_b48e494a_39404cuda3std3__45__cpo6cbeginE - _ZN39_INTERNAL_bc934433_4_k_cu_b48e494a_39404cute1_E)
_ZN39_INTERNAL_bc934433_4_k_cu_b48e494a_39404cute1_E:
	.zero		1
	.type		_ZN39_INTERNAL_bc934433_4_k_cu_b48e494a_39404cuda3std3__45__cpo6cbeginE,@object
	.size		_ZN39_INTERNAL_bc934433_4_k_cu_b48e494a_39404cuda3std3__45__cpo6cbeginE,(_ZN39_INTERNAL_bc934433_4_k_cu_b48e494a_39404cuda3std3__48in_placeE - _ZN39_INTERNAL_bc934433_4_k_cu_b48e494a_39404cuda3std3__45__cpo6cbeginE)
_ZN39_INTERNAL_bc934433_4_k_cu_b48e494a_39404cuda3std3__45__cpo6cbeginE:
	.zero		1
	.type		_ZN39_INTERNAL_bc934433_4_k_cu_b48e494a_39404cuda3std3__48in_placeE,@object
	.size		_ZN39_INTERNAL_bc934433_4_k_cu_b48e494a_39404cuda3std3__48in_placeE,(_ZN39_INTERNAL_bc934433_4_k_cu_b48e494a_39404cuda3std6ranges3__45__cpo9iter_moveE - _ZN39_INTERNAL_bc934433_4_k_cu_b48e494a_39404cuda3std3__48in_placeE)
_ZN39_INTERNAL_bc934433_4_k_cu_b48e494a_39404cuda3std3__48in_placeE:
	.zero		1
	.type		_ZN39_INTERNAL_bc934433_4_k_cu_b48e494a_39404cuda3std6ranges3__45__cpo9iter_moveE,@object
	.size		_ZN39_INTERNAL_bc934433_4_k_cu_b48e494a_39404cuda3std6ranges3__45__cpo9iter_moveE,(_ZN39_INTERNAL_bc934433_4_k_cu_b48e494a_39404cuda3std3__45__cpo5beginE - _ZN39_INTERNAL_bc934433_4_k_cu_b48e494a_39404cuda3std6ranges3__45__cpo9iter_moveE)
_ZN39_INTERNAL_bc934433_4_k_cu_b48e494a_39404cuda3std6ranges3__45__cpo9iter_moveE:
	.zero		1
	.type		_ZN39_INTERNAL_bc934433_4_k_cu_b48e494a_39404cuda3std3__45__cpo5beginE,@object
	.size		_ZN39_INTERNAL_bc934433_4_k_cu_b48e494a_39404cuda3std3__45__cpo5beginE,(_ZN39_INTERNAL_bc934433_4_k_cu_b48e494a_39404cuda3std3__441_GLOBAL__N__bc934433_4_k_cu_b48e494a_39406ignoreE - _ZN39_INTERNAL_bc934433_4_k_cu_b48e494a_39404cuda3std3__45__cpo5beginE)
_ZN39_INTERNAL_bc934433_4_k_cu_b48e494a_39404cuda3std3__45__cpo5beginE:
	.zero		1
	.type		_ZN39_INTERNAL_bc934433_4_k_cu_b48e494a_39404cuda3std3__441_GLOBAL__N__bc934433_4_k_cu_b48e494a_39406ignoreE,@object
	.size		_ZN39_INTERNAL_bc934433_4_k_cu_b48e494a_39404cuda3std3__441_GLOBAL__N__bc934433_4_k_cu_b48e494a_39406ignoreE,(_ZN39_INTERNAL_bc934433_4_k_cu_b48e494a_39404cute7productE - _ZN39_INTERNAL_bc934433_4_k_cu_b48e494a_39404cuda3std3__441_GLOBAL__N__bc934433_4_k_cu_b48e494a_39406ignoreE)
_ZN39_INTERNAL_bc934433_4_k_cu_b48e494a_39404cuda3std3__441_GLOBAL__N__bc934433_4_k_cu_b48e494a_39406ignoreE:
	.zero		1
	.type		_ZN39_INTERNAL_bc934433_4_k_cu_b48e494a_39404cute7productE,@object
	.size		_ZN39_INTERNAL_bc934433_4_k_cu_b48e494a_39404cute7productE,(_ZN39_INTERNAL_bc934433_4_k_cu_b48e494a_39404cuda3std3__45__cpo3endE - _ZN39_INTERNAL_bc934433_4_k_cu_b48e494a_39404cute7productE)
_ZN39_INTERNAL_bc934433_4_k_cu_b48e494a_39404cute7productE:
	.zero		1
	.type		_ZN39_INTERNAL_bc934433_4_k_cu_b48e494a_39404cuda3std3__45__cpo3endE,@object
	.size		_ZN39_INTERNAL_bc934433_4_k_cu_b48e494a_39404cuda3std3__45__cpo3endE,(_ZN39_INTERNAL_bc934433_4_k_cu_b48e494a_39404cuda3std3__419piecewise_constructE - _ZN39_INTERNAL_bc934433_4_k_cu_b48e494a_39404cuda3std3__45__cpo3endE)
_ZN39_INTERNAL_bc934433_4_k_cu_b48e494a_39404cuda3std3__45__cpo3endE:
	.zero		1
	.type		_ZN39_INTERNAL_bc934433_4_k_cu_b48e494a_39404cuda3std3__419piecewise_constructE,@object
	.size		_ZN39_INTERNAL_bc934433_4_k_cu_b48e494a_39404cuda3std3__419piecewise_constructE,(_ZN39_INTERNAL_bc934433_4_k_cu_b48e494a_39404cuda3std3__45__cpo4cendE - _ZN39_INTERNAL_bc934433_4_k_cu_b48e494a_39404cuda3std3__419piecewise_constructE)
_ZN39_INTERNAL_bc934433_4_k_cu_b48e494a_39404cuda3std3__419piecewise_constructE:
	.zero		1
	.type		_ZN39_INTERNAL_bc934433_4_k_cu_b48e494a_39404cuda3std3__45__cpo4cendE,@object
	.size		_ZN39_INTERNAL_bc934433_4_k_cu_b48e494a_39404cuda3std3__45__cpo4cendE,(_ZN39_INTERNAL_bc934433_4_k_cu_b48e494a_39404cuda3std6ranges3__45__cpo4swapE - _ZN39_INTERNAL_bc934433_4_k_cu_b48e494a_39404cuda3std3__45__cpo4cendE)
_ZN39_INTERNAL_bc934433_4_k_cu_b48e494a_39404cuda3std3__45__cpo4cendE:
	.zero		1
	.type		_ZN39_INTERNAL_bc934433_4_k_cu_b48e494a_39404cuda3std6ranges3__45__cpo4swapE,@object
	.size		_ZN39_INTERNAL_bc934433_4_k_cu_b48e494a_39404cuda3std6ranges3__45__cpo4swapE,(.L_8 - _ZN39_INTERNAL_bc934433_4_k_cu_b48e494a_39404cuda3std6ranges3__45__cpo4swapE)
_ZN39_INTERNAL_bc934433_4_k_cu_b48e494a_39404cuda3std6ranges3__45__cpo4swapE:
	.zero		1
.L_8:


//--------------------- .nv.constant0._ZN7cutlass13device_kernelINS_4gemm6kernel13GemmUniversalIN4cute5tupleIJiiiiEEENS1_10collective13CollectiveMmaINS1_34MainloopSm90TmaGmmaWarpSpecializedILi5ENS5_IJNS4_1CILi2EEESB_NSA_ILi1EEEEEENS1_32KernelTmaWarpSpecializedPingpongEEENS5_IJNSA_ILi64EEESG_SG_EEENS_10bfloat16_tENS5_IJlSC_lEEESI_SJ_NS4_8TiledMMAINS4_8MMA_AtomIJNS4_4SM904GMMA27MMA_64x64x16_F32BF16BF16_SSILNSN_5MajorE0ELSP_0ELNSN_7ScaleInE1ELSQ_1EEEEEENS4_6LayoutINS5_IJSC_SC_SC_EEENS5_IJNSA_ILi0EEESV_SV_EEEEENS5_IJNS4_10UnderscoreESY_SY_EEEEENS4_23SM90_TMA_LOAD_MULTICASTENS4_14ComposedLayoutINS4_7SwizzleILi3ELi4ELi3EEENS4_18smem_ptr_flag_bitsILi16EEENST_INS5_IJNSA_ILi8EEESG_EEENS5_IJSG_SC_EEEEEEEvNS4_8identityES11_S1B_vS1C_EENS_8epilogue10collective6detail29Sm90TmaWarpSpecializedAdapterINS1F_15DefaultEpilogueISI_SJ_SJ_NS1E_6thread17LinearCombinationISI_Li1EffLNS1J_9ScaleType4KindE0ELNS_15FloatRoundStyleE2ESI_EENS1_15EpilogueDefaultEEEEEvvEEEEvNT_6ParamsE --------------------------
	.section	.nv.constant0._ZN7cutlass13device_kernelINS_4gemm6kernel13GemmUniversalIN4cute5tupleIJiiiiEEENS1_10collective13CollectiveMmaINS1_34MainloopSm90TmaGmmaWarpSpecializedILi5ENS5_IJNS4_1CILi2EEESB_NSA_ILi1EEEEEENS1_32KernelTmaWarpSpecializedPingpongEEENS5_IJNSA_ILi64EEESG_SG_EEENS_10bfloat16_tENS5_IJlSC_lEEESI_SJ_NS4_8TiledMMAINS4_8MMA_AtomIJNS4_4SM904GMMA27MMA_64x64x16_F32BF16BF16_SSILNSN_5MajorE0ELSP_0ELNSN_7ScaleInE1ELSQ_1EEEEEENS4_6LayoutINS5_IJSC_SC_SC_EEENS5_IJNSA_ILi0EEESV_SV_EEEEENS5_IJNS4_10UnderscoreESY_SY_EEEEENS4_23SM90_TMA_LOAD_MULTICASTENS4_14ComposedLayoutINS4_7SwizzleILi3ELi4ELi3EEENS4_18smem_ptr_flag_bitsILi16EEENST_INS5_IJNSA_ILi8EEESG_EEENS5_IJSG_SC_EEEEEEEvNS4_8identityES11_S1B_vS1C_EENS_8epilogue10collective6detail29Sm90TmaWarpSpecializedAdapterINS1F_15DefaultEpilogueISI_SJ_SJ_NS1E_6thread17LinearCombinationISI_Li1EffLNS1J_9ScaleType4KindE0ELNS_15FloatRoundStyleE2ESI_EENS1_15EpilogueDefaultEEEEEvvEEEEvNT_6ParamsE,"a",@progbits
	.sectionflags	@""
	.align	4
.nv.constant0._ZN7cutlass13device_kernelINS_4gemm6kernel13GemmUniversalIN4cute5tupleIJiiiiEEENS1_10collective13CollectiveMmaINS1_34MainloopSm90TmaGmmaWarpSpecializedILi5ENS5_IJNS4_1CILi2EEESB_NSA_ILi1EEEEEENS1_32KernelTmaWarpSpecializedPingpongEEENS5_IJNSA_ILi64EEESG_SG_EEENS_10bfloat16_tENS5_IJlSC_lEEESI_SJ_NS4_8TiledMMAINS4_8MMA_AtomIJNS4_4SM904GMMA27MMA_64x64x16_F32BF16BF16_SSILNSN_5MajorE0ELSP_0ELNSN_7ScaleInE1ELSQ_1EEEEEENS4_6LayoutINS5_IJSC_SC_SC_EEENS5_IJNSA_ILi0EEESV_SV_EEEEENS5_IJNS4_10UnderscoreESY_SY_EEEEENS4_23SM90_TMA_LOAD_MULTICASTENS4_14ComposedLayoutINS4_7SwizzleILi3ELi4ELi3EEENS4_18smem_ptr_flag_bitsILi16EEENST_INS5_IJNSA_ILi8EEESG_EEENS5_IJSG_SC_EEEEEEEvNS4_8identityES11_S1B_vS1C_EENS_8epilogue10collective6detail29Sm90TmaWarpSpecializedAdapterINS1F_15DefaultEpilogueISI_SJ_SJ_NS1E_6thread17LinearCombinationISI_Li1EffLNS1J_9ScaleType4KindE0ELNS_15FloatRoundStyleE2ESI_EENS1_15EpilogueDefaultEEEEEvvEEEEvNT_6ParamsE:
	.zero		1664


//--------------------- SYMBOLS --------------------------

	.type		.nv.reservedSmem.offset0,@object
	.size		.nv.reservedSmem.offset0,0x4
	.type		__assertfail,@function
